	.target	sm_90a

	.elftype	@"ET_EXEC"


//--------------------- .note.nv.tkinfo           --------------------------
	.section	.note.nv.tkinfo,"",@"SHT_NOTE"
	.sectionflags	@"SHF_NOTE_NV_TKINFO"
	.tkinfo
        /*0018*/ 	.word	0x00000002
        /*0030*/ 	.string	""
        /*0030*/ 	.string	"ptxas"
        /*0030*/ 	.string	"Cuda compilation tools, release 13.0, V13.0.88"
        /*0030*/ 	.string	"Build cuda_13.0.r13.0/compiler.36424714_0"
        /*0030*/ 	.string	"-v  -suppress-debug-info  -lineinfo  -arch sm_90a "



//--------------------- .note.nv.cuinfo           --------------------------
	.section	.note.nv.cuinfo,"",@"SHT_NOTE"
	.sectionflags	@"SHF_NOTE_NV_CUINFO"
        /*0018*/ 	.short	0x0002
        /*001a*/ 	.short	0x005a
        /*001c*/ 	.short	0x0082
	.zero		2


//--------------------- .nv.info                  --------------------------
	.section	.nv.info,"",@"SHT_CUDA_INFO"
	.align	4


	//----- nvinfo : EIATTR_REGCOUNT
	.align		4
        /*0000*/ 	.byte	0x04, 0x2f
        /*0002*/ 	.short	(.L_1 - .L_0)
	.align		4
.L_0:
        /*0004*/ 	.word	index@(matmul_kernel)
        /*0008*/ 	.word	0x000000ff


	//----- nvinfo : EIATTR_FRAME_SIZE
	.align		4
.L_1:
        /*000c*/ 	.byte	0x04, 0x11
        /*000e*/ 	.short	(.L_3 - .L_2)
	.align		4
.L_2:
        /*0010*/ 	.word	index@(matmul_kernel)
        /*0014*/ 	.word	0x00000000


	//----- nvinfo : EIATTR_MIN_STACK_SIZE
	.align		4
.L_3:
        /*0018*/ 	.byte	0x04, 0x12
        /*001a*/ 	.short	(.L_5 - .L_4)
	.align		4
.L_4:
        /*001c*/ 	.word	index@(matmul_kernel)
        /*0020*/ 	.word	0x00000000
.L_5:


//--------------------- .nv.compat                --------------------------
	.section	.nv.compat,"",@"SHT_CUDA_COMPAT_INFO"
	.align	4
        /*0000*/ 	.byte	0x02, 0x09, 0x01, 0x00, 0x02, 0x02, 0x04, 0x00, 0x02, 0x05, 0x05, 0x00, 0x03, 0x07, 0x01, 0x01
        /*0010*/ 	.byte	0x02, 0x03, 0x00, 0x00, 0x02, 0x06, 0x01, 0x00, 0x04, 0x0b, 0x08, 0x00, 0x00, 0x00, 0x00, 0x00
        /*0020*/ 	.byte	0x00, 0x00, 0x00, 0x00


//--------------------- .nv.info.matmul_kernel    --------------------------
	.section	.nv.info.matmul_kernel,"",@"SHT_CUDA_INFO"
	.sectionflags	@""
	.align	4


	//----- nvinfo : EIATTR_CUDA_API_VERSION
	.align		4
        /*0000*/ 	.byte	0x04, 0x37
        /*0002*/ 	.short	(.L_7 - .L_6)
.L_6:
        /*0004*/ 	.word	0x00000082


	//----- nvinfo : EIATTR_KPARAM_INFO
	.align		4
.L_7:
        /*0008*/ 	.byte	0x04, 0x17
        /*000a*/ 	.short	(.L_9 - .L_8)
.L_8:
        /*000c*/ 	.word	0x00000000
        /*0010*/ 	.short	0x000d
        /*0012*/ 	.short	0x0048
        /*0014*/ 	.byte	0x00, 0xf4, 0x21, 0x00


	//----- nvinfo : EIATTR_KPARAM_INFO
	.align		4
.L_9:
        /*0018*/ 	.byte	0x04, 0x17
        /*001a*/ 	.short	(.L_11 - .L_10)
.L_10:
        /*001c*/ 	.word	0x00000000
        /*0020*/ 	.short	0x000c
        /*0022*/ 	.short	0x0040
        /*0024*/ 	.byte	0x00, 0xf4, 0x21, 0x00


	//----- nvinfo : EIATTR_KPARAM_INFO
	.align		4
.L_11:
        /*0028*/ 	.byte	0x04, 0x17
        /*002a*/ 	.short	(.L_13 - .L_12)
.L_12:
        /*002c*/ 	.word	0x00000000
        /*0030*/ 	.short	0x000b
        /*0032*/ 	.short	0x0038
        /*0034*/ 	.byte	0x00, 0xf0, 0x11, 0x00


	//----- nvinfo : EIATTR_KPARAM_INFO
	.align		4
.L_13:
        /*0038*/ 	.byte	0x04, 0x17
        /*003a*/ 	.short	(.L_15 - .L_14)
.L_14:
        /*003c*/ 	.word	0x00000000
        /*0040*/ 	.short	0x000a
        /*0042*/ 	.short	0x0034
        /*0044*/ 	.byte	0x00, 0xf0, 0x11, 0x00


	//----- nvinfo : EIATTR_KPARAM_INFO
	.align		4
.L_15:
        /*0048*/ 	.byte	0x04, 0x17
        /*004a*/ 	.short	(.L_17 - .L_16)
.L_16:
        /*004c*/ 	.word	0x00000000
        /*0050*/ 	.short	0x0009
        /*0052*/ 	.short	0x0030
        /*0054*/ 	.byte	0x00, 0xf0, 0x11, 0x00


	//----- nvinfo : EIATTR_KPARAM_INFO
	.align		4
.L_17:
        /*0058*/ 	.byte	0x04, 0x17
        /*005a*/ 	.short	(.L_19 - .L_18)
.L_18:
        /*005c*/ 	.word	0x00000000
        /*0060*/ 	.short	0x0008
        /*0062*/ 	.short	0x002c
        /*0064*/ 	.byte	0x00, 0xf0, 0x11, 0x00


	//----- nvinfo : EIATTR_KPARAM_INFO
	.align		4
.L_19:
        /*0068*/ 	.byte	0x04, 0x17
        /*006a*/ 	.short	(.L_21 - .L_20)
.L_20:
        /*006c*/ 	.word	0x00000000
        /*0070*/ 	.short	0x0007
        /*0072*/ 	.short	0x0028
        /*0074*/ 	.byte	0x00, 0xf0, 0x11, 0x00


	//----- nvinfo : EIATTR_KPARAM_INFO
	.align		4
.L_21:
        /*0078*/ 	.byte	0x04, 0x17
        /*007a*/ 	.short	(.L_23 - .L_22)
.L_22:
        /*007c*/ 	.word	0x00000000
        /*0080*/ 	.short	0x0006
        /*0082*/ 	.short	0x0024
        /*0084*/ 	.byte	0x00, 0xf0, 0x11, 0x00


	//----- nvinfo : EIATTR_KPARAM_INFO
	.align		4
.L_23:
        /*0088*/ 	.byte	0x04, 0x17
        /*008a*/ 	.short	(.L_25 - .L_24)
.L_24:
        /*008c*/ 	.word	0x00000000
        /*0090*/ 	.short	0x0005
        /*0092*/ 	.short	0x0020
        /*0094*/ 	.byte	0x00, 0xf0, 0x11, 0x00


	//----- nvinfo : EIATTR_KPARAM_INFO
	.align		4
.L_25:
        /*0098*/ 	.byte	0x04, 0x17
        /*009a*/ 	.short	(.L_27 - .L_26)
.L_26:
        /*009c*/ 	.word	0x00000000
        /*00a0*/ 	.short	0x0004
        /*00a2*/ 	.short	0x001c
        /*00a4*/ 	.byte	0x00, 0xf0, 0x11, 0x00


	//----- nvinfo : EIATTR_KPARAM_INFO
	.align		4
.L_27:
        /*00a8*/ 	.byte	0x04, 0x17
        /*00aa*/ 	.short	(.L_29 - .L_28)
.L_28:
        /*00ac*/ 	.word	0x00000000
        /*00b0*/ 	.short	0x0003
        /*00b2*/ 	.short	0x0018
        /*00b4*/ 	.byte	0x00, 0xf0, 0x11, 0x00


	//----- nvinfo : EIATTR_KPARAM_INFO
	.align		4
.L_29:
        /*00b8*/ 	.byte	0x04, 0x17
        /*00ba*/ 	.short	(.L_31 - .L_30)
.L_30:
        /*00bc*/ 	.word	0x00000000
        /*00c0*/ 	.short	0x0002
        /*00c2*/ 	.short	0x0010
        /*00c4*/ 	.byte	0x00, 0xf4, 0x21, 0x00


	//----- nvinfo : EIATTR_KPARAM_INFO
	.align		4
.L_31:
        /*00c8*/ 	.byte	0x04, 0x17
        /*00ca*/ 	.short	(.L_33 - .L_32)
.L_32:
        /*00cc*/ 	.word	0x00000000
        /*00d0*/ 	.short	0x0001
        /*00d2*/ 	.short	0x0008
        /*00d4*/ 	.byte	0x00, 0xf4, 0x21, 0x00


	//----- nvinfo : EIATTR_KPARAM_INFO
	.align		4
.L_33:
        /*00d8*/ 	.byte	0x04, 0x17
        /*00da*/ 	.short	(.L_35 - .L_34)
.L_34:
        /*00dc*/ 	.word	0x00000000
        /*00e0*/ 	.short	0x0000
        /*00e2*/ 	.short	0x0000
        /*00e4*/ 	.byte	0x00, 0xf4, 0x21, 0x00


	//----- nvinfo : EIATTR_EXPLICIT_CLUSTER
	.align		4
.L_35:
        /*00e8*/ 	.byte	0x01, 0x3e
	.zero		2


	//----- nvinfo : EIATTR_CTA_PER_CLUSTER
	.align		4
        /*00ec*/ 	.byte	0x04, 0x3d
        /*00ee*/ 	.short	(.L_37 - .L_36)
.L_36:
        /*00f0*/ 	.word	0x00000004
        /*00f4*/ 	.word	0x00000001
        /*00f8*/ 	.word	0x00000001


	//----- nvinfo : EIATTR_SPARSE_MMA_MASK
	.align		4
.L_37:
        /*00fc*/ 	.byte	0x03, 0x50
        /*00fe*/ 	.short	0x0000


	//----- nvinfo : EIATTR_MAXREG_COUNT
	.align		4
        /*0100*/ 	.byte	0x03, 0x1b
        /*0102*/ 	.short	0x00ff


	//----- nvinfo : EIATTR_NUM_BARRIERS
	.align		4
        /*0104*/ 	.byte	0x02, 0x4c
        /*0106*/ 	.byte	0x01
	.zero		1


	//----- nvinfo : EIATTR_MERCURY_ISA_VERSION
	.align		4
        /*0108*/ 	.byte	0x03, 0x5f
        /*010a*/ 	.short	0x0101


	//----- nvinfo : EIATTR_EXIT_INSTR_OFFSETS
	.align		4
        /*010c*/ 	.byte	0x04, 0x1c
        /*010e*/ 	.short	(.L_39 - .L_38)


	//   ....[0]....
.L_38:
        /*0110*/ 	.word	0x00006240


	//   ....[1]....
        /*0114*/ 	.word	0x00006270


	//----- nvinfo : EIATTR_REQNTID
	.align		4
.L_39:
        /*0118*/ 	.byte	0x04, 0x10
        /*011a*/ 	.short	(.L_41 - .L_40)
.L_40:
        /*011c*/ 	.word	0x00000080
        /*0120*/ 	.word	0x00000001
        /*0124*/ 	.word	0x00000001


	//----- nvinfo : EIATTR_CBANK_PARAM_SIZE
	.align		4
.L_41:
        /*0128*/ 	.byte	0x03, 0x19
        /*012a*/ 	.short	0x0050


	//----- nvinfo : EIATTR_PARAM_CBANK
	.align		4
        /*012c*/ 	.byte	0x04, 0x0a
        /*012e*/ 	.short	(.L_43 - .L_42)
	.align		4
.L_42:
        /*0130*/ 	.word	index@(.nv.constant0.matmul_kernel)
        /*0134*/ 	.short	0x0210
        /*0136*/ 	.short	0x0050


	//----- nvinfo : EIATTR_SW_WAR
	.align		4
.L_43:
        /*0138*/ 	.byte	0x04, 0x36
        /*013a*/ 	.short	(.L_45 - .L_44)
.L_44:
        /*013c*/ 	.word	0x00000008
.L_45:


//--------------------- .nv.callgraph             --------------------------
	.section	.nv.callgraph,"",@"SHT_CUDA_CALLGRAPH"
	.align	4
	.sectionentsize	8
	.align		4
        /*0000*/ 	.word	0x00000000
	.align		4
        /*0004*/ 	.word	0xffffffff
	.align		4
        /*0008*/ 	.word	0x00000000
	.align		4
        /*000c*/ 	.word	0xfffffffe
	.align		4
        /*0010*/ 	.word	0x00000000
	.align		4
        /*0014*/ 	.word	0xfffffffd
	.align		4
        /*0018*/ 	.word	0x00000000
	.align		4
        /*001c*/ 	.word	0xfffffffc


//--------------------- .text.matmul_kernel       --------------------------
	.section	.text.matmul_kernel,"ax",@progbits
	.align	128
        .global         matmul_kernel
        .type           matmul_kernel,@function
        .size           matmul_kernel,(.L_x_3 - matmul_kernel)
        .other          matmul_kernel,@"STO_CUDA_ENTRY STV_DEFAULT"
matmul_kernel:
.text.matmul_kernel:
[----:B------:R-:W-:Y:S08]  /*0000*/  LDC R1, c[0x0][0x28] ;  /* 0x00000a00ff017b82 */ /* 0x000ff00000000800 */
[----:B------:R-:W0:Y:S01]  /*0010*/  LDC.64 R46, c[0x0][0x228] ;  /* 0x00008a00ff2e7b82 */ /* 0x000e220000000a00 */
[----:B------:R-:W-:Y:S01]  /*0020*/  UMOV UR5, 0x400 ;  /* 0x0000040000057882 */ /* 0x000fe20000000000 */
[----:B------:R-:W-:Y:S01]  /*0030*/  ULDC.64 UR16, c[0x0][0x208] ;  /* 0x0000820000107ab9 */ /* 0x000fe20000000a00 */
[----:B------:R-:W-:-:S02]  /*0040*/  CS2R R32, SRZ ;  /* 0x0000000000207805 */ /* 0x000fc4000001ff00 */
[----:B------:R-:W-:Y:S02]  /*0050*/  CS2R R34, SRZ ;  /* 0x0000000000227805 */ /* 0x000fe4000001ff00 */
[----:B------:R-:W-:Y:S02]  /*0060*/  CS2R R40, SRZ ;  /* 0x0000000000287805 */ /* 0x000fe4000001ff00 */
[----:B------:R-:W-:Y:S02]  /*0070*/  CS2R R42, SRZ ;  /* 0x00000000002a7805 */ /* 0x000fe4000001ff00 */
[----:B------:R-:W-:Y:S01]  /*0080*/  CS2R R48, SRZ ;  /* 0x0000000000307805 */ /* 0x000fe2000001ff00 */
[----:B------:R-:W1:Y:S01]  /*0090*/  S2UR UR4, SR_CTAID.X ;  /* 0x00000000000479c3 */ /* 0x000e620000002500 */
[----:B------:R-:W-:Y:S02]  /*00a0*/  CS2R R50, SRZ ;  /* 0x0000000000327805 */ /* 0x000fe4000001ff00 */
[----:B------:R-:W-:-:S02]  /*00b0*/  CS2R R56, SRZ ;  /* 0x0000000000387805 */ /* 0x000fc4000001ff00 */
[----:B------:R-:W-:Y:S02]  /*00c0*/  CS2R R58, SRZ ;  /* 0x00000000003a7805 */ /* 0x000fe4000001ff00 */
[----:B------:R-:W-:Y:S02]  /*00d0*/  CS2R R64, SRZ ;  /* 0x0000000000407805 */ /* 0x000fe4000001ff00 */
[----:B------:R-:W-:Y:S02]  /*00e0*/  CS2R R66, SRZ ;  /* 0x0000000000427805 */ /* 0x000fe4000001ff00 */
[----:B------:R-:W-:Y:S02]  /*00f0*/  CS2R R72, SRZ ;  /* 0x0000000000487805 */ /* 0x000fe4000001ff00 */
[----:B------:R-:W-:Y:S01]  /*0100*/  CS2R R74, SRZ ;  /* 0x00000000004a7805 */ /* 0x000fe2000001ff00 */
[----:B------:R-:W2:Y:S01]  /*0110*/  LDC R101, c[0x0][0x230] ;  /* 0x00008c00ff657b82 */ /* 0x000ea20000000800 */
[----:B------:R-:W-:-:S02]  /*0120*/  CS2R R80, SRZ ;  /* 0x0000000000507805 */ /* 0x000fc4000001ff00 */
[----:B------:R-:W-:Y:S01]  /*0130*/  CS2R R82, SRZ ;  /* 0x0000000000527805 */ /* 0x000fe2000001ff00 */
[----:B0-----:R-:W-:-:S04]  /*0140*/  VIADD R0, R47, 0x1ff ;  /* 0x000001ff2f007836 */ /* 0x001fc80000000000 */
[----:B------:R-:W0:Y:S01]  /*0150*/  S2UR UR13, SR_CgaCtaId ;  /* 0x00000000000d79c3 */ /* 0x000e220000008800 */
[----:B------:R-:W-:Y:S02]  /*0160*/  SHF.R.S32.HI R3, RZ, 0x1f, R0 ;  /* 0x0000001fff037819 */ /* 0x000fe40000011400 */
[----:B-1----:R-:W-:Y:S01]  /*0170*/  I2FP.F32.U32 R5, UR4 ;  /* 0x0000000400057c45 */ /* 0x002fe20008201000 */
[----:B------:R-:W-:Y:S01]  /*0180*/  ULDC UR4, c[0x0][0x150] ;  /* 0x0000540000047ab9 */ /* 0x000fe20000000800 */
[----:B------:R-:W-:-:S03]  /*0190*/  LEA.HI R3, R3, R0, RZ, 0x9 ;  /* 0x0000000003037211 */ /* 0x000fc600078f48ff */
[----:B------:R-:W-:Y:S01]  /*01a0*/  FMUL R5, R5, UR4 ;  /* 0x0000000405057c20 */ /* 0x000fe20008400000 */
[----:B------:R-:W-:Y:S01]  /*01b0*/  SHF.R.S32.HI R3, RZ, 0x9, R3 ;  /* 0x00000009ff037819 */ /* 0x000fe20000011403 */
[----:B--2---:R-:W-:-:S04]  /*01c0*/  VIADD R101, R101, 0x1f ;  /* 0x0000001f65657836 */ /* 0x004fc80000000000 */
[----:B------:R-:W-:Y:S01]  /*01d0*/  IMAD.SHL.U32 R4, R3, 0x8, RZ ;  /* 0x0000000803047824 */ /* 0x000fe200078e00ff */
[----:B------:R-:W1:Y:S04]  /*01e0*/  F2I.U32.TRUNC.NTZ R5, R5 ;  /* 0x0000000500057305 */ /* 0x000e68000020f000 */
[----:B------:R-:W-:Y:S01]  /*01f0*/  IABS R7, R4 ;  /* 0x0000000400077213 */ /* 0x000fe20000000000 */
[----:B0-----:R-:W-:Y:S02]  /*0200*/  USHF.L.U32 UR4, UR13, 0x7, URZ ;  /* 0x000000070d047899 */ /* 0x001fe4000800063f */
[----:B------:R-:W-:Y:S01]  /*0210*/  ULEA UR13, UR13, UR5, 0x18 ;  /* 0x000000050d0d7291 */ /* 0x000fe2000f8ec03f */
[----:B------:R-:W0:Y:S01]  /*0220*/  I2F.RP R0, R7 ;  /* 0x0000000700007306 */ /* 0x000e220000209400 */
[----:B------:R-:W-:Y:S01]  /*0230*/  ULOP3.LUT UR12, UR4, 0x180, URZ, 0xc0, !UPT ;  /* 0x00000180040c7892 */ /* 0x000fe2000f8ec03f */
[----:B-1----:R-:W-:-:S06]  /*0240*/  IABS R11, R5 ;  /* 0x00000005000b7213 */ /* 0x002fcc0000000000 */
[----:B0-----:R-:W0:Y:S02]  /*0250*/  MUFU.RCP R0, R0 ;  /* 0x0000000000007308 */ /* 0x001e240000001000 */
[----:B0-----:R-:W-:Y:S01]  /*0260*/  VIADD R2, R0, 0xffffffe ;  /* 0x0ffffffe00027836 */ /* 0x001fe20000000000 */
[----:B------:R-:W-:-:S05]  /*0270*/  IABS R0, R4 ;  /* 0x0000000400007213 */ /* 0x000fca0000000000 */
[----:B------:R0:W1:Y:S01]  /*0280*/  F2I.FTZ.U32.TRUNC.NTZ R3, R2 ;  /* 0x0000000200037305 */ /* 0x000062000021f000 */
[----:B------:R-:W-:Y:S02]  /*0290*/  IMAD.MOV R0, RZ, RZ, -R0 ;  /* 0x000000ffff007224 */ /* 0x000fe400078e0a00 */
[----:B0-----:R-:W-:Y:S02]  /*02a0*/  IMAD.MOV.U32 R2, RZ, RZ, RZ ;  /* 0x000000ffff027224 */ /* 0x001fe400078e00ff */
[----:B-1----:R-:W-:-:S04]  /*02b0*/  IMAD.MOV R6, RZ, RZ, -R3 ;  /* 0x000000ffff067224 */ /* 0x002fc800078e0a03 */
[----:B------:R-:W-:-:S04]  /*02c0*/  IMAD R9, R6, R7, RZ ;  /* 0x0000000706097224 */ /* 0x000fc800078e02ff */
[----:B------:R-:W-:-:S06]  /*02d0*/  IMAD.HI.U32 R2, R3, R9, R2 ;  /* 0x0000000903027227 */ /* 0x000fcc00078e0002 */
[----:B------:R-:W-:-:S04]  /*02e0*/  IMAD.HI.U32 R2, R2, R11, RZ ;  /* 0x0000000b02027227 */ /* 0x000fc800078e00ff */
[----:B------:R-:W-:-:S05]  /*02f0*/  IMAD R0, R2, R0, R11 ;  /* 0x0000000002007224 */ /* 0x000fca00078e020b */
[----:B------:R-:W-:-:S13]  /*0300*/  ISETP.GT.U32.AND P1, PT, R7, R0, PT ;  /* 0x000000000700720c */ /* 0x000fda0003f24070 */
[----:B------:R-:W-:Y:S02]  /*0310*/  @!P1 IMAD.IADD R0, R0, 0x1, -R7 ;  /* 0x0000000100009824 */ /* 0x000fe400078e0a07 */
[----:B------:R-:W-:Y:S01]  /*0320*/  @!P1 VIADD R2, R2, 0x1 ;  /* 0x0000000102029836 */ /* 0x000fe20000000000 */
[----:B------:R-:W-:Y:S02]  /*0330*/  ISETP.NE.AND P1, PT, R4, RZ, PT ;  /* 0x000000ff0400720c */ /* 0x000fe40003f25270 */
[----:B------:R-:W-:Y:S02]  /*0340*/  ISETP.GE.U32.AND P0, PT, R0, R7, PT ;  /* 0x000000070000720c */ /* 0x000fe40003f06070 */
[----:B------:R-:W-:-:S04]  /*0350*/  LOP3.LUT R0, R5, R4, RZ, 0x3c, !PT ;  /* 0x0000000405007212 */ /* 0x000fc800078e3cff */
[----:B------:R-:W-:Y:S01]  /*0360*/  ISETP.GE.AND P2, PT, R0, RZ, PT ;  /* 0x000000ff0000720c */ /* 0x000fe20003f46270 */
[----:B------:R-:W-:-:S05]  /*0370*/  VIADD R0, R46, 0x3f ;  /* 0x0000003f2e007836 */ /* 0x000fca0000000000 */
[----:B------:R-:W-:Y:S01]  /*0380*/  SHF.R.S32.HI R3, RZ, 0x1f, R0 ;  /* 0x0000001fff037819 */ /* 0x000fe20000011400 */
[----:B------:R-:W-:-:S03]  /*0390*/  @P0 VIADD R2, R2, 0x1 ;  /* 0x0000000102020836 */ /* 0x000fc60000000000 */
[----:B------:R-:W-:-:S03]  /*03a0*/  LEA.HI R3, R3, R0, RZ, 0x6 ;  /* 0x0000000003037211 */ /* 0x000fc600078f30ff */
[----:B------:R-:W-:Y:S01]  /*03b0*/  @!P2 IMAD.MOV R2, RZ, RZ, -R2 ;  /* 0x000000ffff02a224 */ /* 0x000fe200078e0a02 */
[----:B------:R-:W-:-:S05]  /*03c0*/  @!P1 LOP3.LUT R2, RZ, R4, RZ, 0x33, !PT ;  /* 0x00000004ff029212 */ /* 0x000fca00078e33ff */
[----:B------:R-:W-:Y:S02]  /*03d0*/  IMAD.SHL.U32 R6, R2, 0x8, RZ ;  /* 0x0000000802067824 */ /* 0x000fe400078e00ff */
[----:B------:R-:W-:-:S03]  /*03e0*/  IMAD.MOV R2, RZ, RZ, -R2 ;  /* 0x000000ffff027224 */ /* 0x000fc600078e0a02 */
[----:B------:R-:W-:Y:S01]  /*03f0*/  LEA.HI.SX32 R3, R3, -R6, 0x1a ;  /* 0x8000000603037211 */ /* 0x000fe200078fd2ff */
[----:B------:R-:W-:-:S03]  /*0400*/  IMAD R8, R4, R2, R5 ;  /* 0x0000000204087224 */ /* 0x000fc600078e0205 */
[----:B------:R-:W-:-:S04]  /*0410*/  VIMNMX R11, R3, 0x8, PT ;  /* 0x00000008030b7848 */ /* 0x000fc80003fe0100 */
[-C--:B------:R-:W-:Y:S02]  /*0420*/  IABS R7, R11.reuse ;  /* 0x0000000b00077213 */ /* 0x080fe40000000000 */
[----:B------:R-:W-:Y:S02]  /*0430*/  IABS R4, R11 ;  /* 0x0000000b00047213 */ /* 0x000fe40000000000 */
[----:B------:R-:W0:Y:S08]  /*0440*/  I2F.RP R0, R7 ;  /* 0x0000000700007306 */ /* 0x000e300000209400 */
[----:B0-----:R-:W0:Y:S02]  /*0450*/  MUFU.RCP R0, R0 ;  /* 0x0000000000007308 */ /* 0x001e240000001000 */
[----:B0-----:R-:W-:-:S02]  /*0460*/  VIADD R3, R0, 0xffffffe ;  /* 0x0ffffffe00037836 */ /* 0x001fc40000000000 */
[----:B------:R-:W-:-:S04]  /*0470*/  IMAD.MOV R0, RZ, RZ, -R4 ;  /* 0x000000ffff007224 */ /* 0x000fc800078e0a04 */
[----:B------:R-:W0:Y:S02]  /*0480*/  F2I.FTZ.U32.TRUNC.NTZ R3, R3 ;  /* 0x0000000300037305 */ /* 0x000e24000021f000 */
[----:B0-----:R-:W-:-:S04]  /*0490*/  IMAD.MOV R9, RZ, RZ, -R3 ;  /* 0x000000ffff097224 */ /* 0x001fc800078e0a03 */
[----:B------:R-:W-:Y:S01]  /*04a0*/  IMAD.MOV.U32 R2, RZ, RZ, R9 ;  /* 0x000000ffff027224 */ /* 0x000fe200078e0009 */
[----:B------:R-:W-:-:S03]  /*04b0*/  IABS R9, R8 ;  /* 0x0000000800097213 */ /* 0x000fc60000000000 */
[----:B------:R-:W-:Y:S02]  /*04c0*/  IMAD R5, R2, R7, RZ ;  /* 0x0000000702057224 */ /* 0x000fe400078e02ff */
[----:B------:R-:W-:-:S04]  /*04d0*/  IMAD.MOV.U32 R2, RZ, RZ, RZ ;  /* 0x000000ffff027224 */ /* 0x000fc800078e00ff */
[----:B------:R-:W-:Y:S01]  /*04e0*/  IMAD.HI.U32 R2, R3, R5, R2 ;  /* 0x0000000503027227 */ /* 0x000fe200078e0002 */
[----:B------:R-:W-:-:S04]  /*04f0*/  LOP3.LUT R3, R8, R11, RZ, 0x3c, !PT ;  /* 0x0000000b08037212 */ /* 0x000fc800078e3cff */
[----:B------:R-:W-:Y:S01]  /*0500*/  ISETP.GE.AND P2, PT, R3, RZ, PT ;  /* 0x000000ff0300720c */ /* 0x000fe20003f46270 */
[----:B------:R-:W-:-:S04]  /*0510*/  IMAD.HI.U32 R2, R2, R9, RZ ;  /* 0x0000000902027227 */ /* 0x000fc800078e00ff */
[----:B------:R-:W-:-:S05]  /*0520*/  IMAD R0, R2, R0, R9 ;  /* 0x0000000002007224 */ /* 0x000fca00078e0209 */
[----:B------:R-:W-:-:S13]  /*0530*/  ISETP.GT.U32.AND P1, PT, R7, R0, PT ;  /* 0x000000000700720c */ /* 0x000fda0003f24070 */
[----:B------:R-:W-:Y:S02]  /*0540*/  @!P1 IMAD.IADD R0, R0, 0x1, -R7 ;  /* 0x0000000100009824 */ /* 0x000fe400078e0a07 */
[----:B------:R-:W-:Y:S01]  /*0550*/  @!P1 VIADD R2, R2, 0x1 ;  /* 0x0000000102029836 */ /* 0x000fe20000000000 */
[----:B------:R-:W-:Y:S02]  /*0560*/  ISETP.NE.AND P1, PT, R11, RZ, PT ;  /* 0x000000ff0b00720c */ /* 0x000fe40003f25270 */
[----:B------:R-:W-:Y:S02]  /*0570*/  ISETP.GE.U32.AND P0, PT, R0, R7, PT ;  /* 0x000000070000720c */ /* 0x000fe40003f06070 */
[----:B------:R-:W0:Y:S11]  /*0580*/  S2R R0, SR_TID.X ;  /* 0x0000000000007919 */ /* 0x000e360000002100 */
[----:B------:R-:W-:Y:S01]  /*0590*/  @P0 VIADD R2, R2, 0x1 ;  /* 0x0000000102020836 */ /* 0x000fe20000000000 */
[----:B------:R-:W-:-:S03]  /*05a0*/  ISETP.GE.AND P0, PT, R101, 0x20, PT ;  /* 0x000000206500780c */ /* 0x000fc60003f06270 */
[----:B------:R-:W-:-:S04]  /*05b0*/  IMAD.MOV.U32 R4, RZ, RZ, R2 ;  /* 0x000000ffff047224 */ /* 0x000fc800078e0002 */
[----:B------:R-:W-:Y:S01]  /*05c0*/  @!P2 IMAD.MOV R4, RZ, RZ, -R4 ;  /* 0x000000ffff04a224 */ /* 0x000fe200078e0a04 */
[----:B------:R-:W-:-:S05]  /*05d0*/  @!P1 LOP3.LUT R4, RZ, R11, RZ, 0x33, !PT ;  /* 0x0000000bff049212 */ /* 0x000fca00078e33ff */
[----:B------:R-:W-:Y:S02]  /*05e0*/  IMAD.MOV R2, RZ, RZ, -R4 ;  /* 0x000000ffff027224 */ /* 0x000fe400078e0a04 */
[----:B------:R-:W-:Y:S02]  /*05f0*/  IMAD.SHL.U32 R4, R4, 0x200, RZ ;  /* 0x0000020004047824 */ /* 0x000fe400078e00ff */
[----:B------:R-:W-:Y:S01]  /*0600*/  IMAD R2, R11, R2, R8 ;  /* 0x000000020b027224 */ /* 0x000fe200078e0208 */
[----:B------:R-:W-:Y:S02]  /*0610*/  CS2R R8, SRZ ;  /* 0x0000000000087805 */ /* 0x000fe4000001ff00 */
[----:B------:R-:W-:Y:S02]  /*0620*/  CS2R R10, SRZ ;  /* 0x00000000000a7805 */ /* 0x000fe4000001ff00 */
[----:B0-----:R-:W-:Y:S01]  /*0630*/  LOP3.LUT R3, R0, 0x3f, RZ, 0xc0, !PT ;  /* 0x0000003f00037812 */ /* 0x001fe200078ec0ff */
[----:B------:R-:W-:-:S04]  /*0640*/  IMAD.IADD R2, R6, 0x1, R2 ;  /* 0x0000000106027824 */ /* 0x000fc800078e0202 */
[----:B------:R-:W-:Y:S01]  /*0650*/  IMAD R2, R2, 0x40, R3 ;  /* 0x0000004002027824 */ /* 0x000fe200078e0203 */
[----:B------:R-:W-:-:S04]  /*0660*/  SHF.R.U32.HI R3, RZ, 0x6, R0 ;  /* 0x00000006ff037819 */ /* 0x000fc80000011600 */
[----:B------:R-:W-:Y:S01]  /*0670*/  SGXT.U32 R3, R3, 0x1 ;  /* 0x000000010303781a */ /* 0x000fe20000000000 */
[----:B------:R-:W-:Y:S06]  /*0680*/  @!P0 BRA `(.L_x_0) ;  /* 0x0000003c00b08947 */ /* 0x000fec0003800000 */
[----:B------:R-:W-:Y:S01]  /*0690*/  IABS R15, R46 ;  /* 0x0000002e000f7213 */ /* 0x000fe20000000000 */
[----:B------:R-:W-:Y:S01]  /*06a0*/  ULDC UR4, c[0x0][0x234] ;  /* 0x00008d0000047ab9 */ /* 0x000fe20000000800 */
[----:B------:R-:W-:Y:S01]  /*06b0*/  IABS R6, R47 ;  /* 0x0000002f00067213 */ /* 0x000fe20000000000 */
[----:B------:R-:W-:Y:S01]  /*06c0*/  ULDC.64 UR6, c[0x0][0x210] ;  /* 0x0000840000067ab9 */ /* 0x000fe20000000a00 */
[----:B------:R-:W0:Y:S01]  /*06d0*/  I2F.RP R7, R15 ;  /* 0x0000000f00077306 */ /* 0x000e220000209400 */
[----:B------:R-:W-:Y:S01]  /*06e0*/  ISETP.GE.AND P4, PT, R2, RZ, PT ;  /* 0x000000ff0200720c */ /* 0x000fe20003f86270 */
[----:B------:R-:W-:Y:S01]  /*06f0*/  ULDC UR5, c[0x0][0x240] ;  /* 0x0000900000057ab9 */ /* 0x000fe20000000800 */
[----:B------:R-:W1:Y:S01]  /*0700*/  LDC R90, c[0x0][0x238] ;  /* 0x00008e00ff5a7b82 */ /* 0x000e620000000800 */
[----:B------:R-:W-:Y:S02]  /*0710*/  LOP3.LUT R106, R3, 0x4, RZ, 0xfc, !PT ;  /* 0x00000004036a7812 */ /* 0x000fe400078efcff */
[----:B------:R-:W-:-:S02]  /*0720*/  CS2R R72, SRZ ;  /* 0x0000000000487805 */ /* 0x000fc4000001ff00 */
[C---:B------:R-:W-:Y:S02]  /*0730*/  LOP3.LUT R107, R3.reuse, 0x6, RZ, 0xfc, !PT ;  /* 0x00000006036b7812 */ /* 0x040fe400078efcff */
[----:B------:R-:W-:Y:S01]  /*0740*/  CS2R R74, SRZ ;  /* 0x00000000004a7805 */ /* 0x000fe2000001ff00 */
[----:B------:R-:W2:Y:S01]  /*0750*/  I2F.RP R5, R6 ;  /* 0x0000000600057306 */ /* 0x000ea20000209400 */
[C---:B------:R-:W-:Y:S02]  /*0760*/  LOP3.LUT R108, R3.reuse, 0x8, RZ, 0xfc, !PT ;  /* 0x00000008036c7812 */ /* 0x040fe400078efcff */
[----:B------:R-:W-:Y:S02]  /*0770*/  CS2R R76, SRZ ;  /* 0x00000000004c7805 */ /* 0x000fe4000001ff00 */
[----:B------:R-:W-:Y:S02]  /*0780*/  LOP3.LUT R109, R3, 0xa, RZ, 0xfc, !PT ;  /* 0x0000000a036d7812 */ /* 0x000fe400078efcff */
[----:B------:R-:W-:-:S02]  /*0790*/  CS2R R78, SRZ ;  /* 0x00000000004e7805 */ /* 0x000fc4000001ff00 */
[----:B------:R-:W-:Y:S02]  /*07a0*/  LEA.HI R103, R0, 0xe, RZ, 0x1a ;  /* 0x0000000e00677811 */ /* 0x000fe400078fd0ff */
[----:B------:R-:W-:Y:S02]  /*07b0*/  CS2R R80, SRZ ;  /* 0x0000000000507805 */ /* 0x000fe4000001ff00 */
[C---:B------:R-:W-:Y:S01]  /*07c0*/  LOP3.LUT R102, R3.reuse, 0x10, RZ, 0xfc, !PT ;  /* 0x0000001003667812 */ /* 0x040fe200078efcff */
[----:B0-----:R-:W0:Y:S01]  /*07d0*/  MUFU.RCP R7, R7 ;  /* 0x0000000700077308 */ /* 0x001e220000001000 */
[C---:B------:R-:W-:Y:S02]  /*07e0*/  LOP3.LUT R100, R3.reuse, 0x14, RZ, 0xfc, !PT ;  /* 0x0000001403647812 */ /* 0x040fe400078efcff */
[----:B------:R-:W-:Y:S02]  /*07f0*/  CS2R R82, SRZ ;  /* 0x0000000000527805 */ /* 0x000fe4000001ff00 */
[----:B------:R-:W-:-:S02]  /*0800*/  LOP3.LUT R99, R3, 0x16, RZ, 0xfc, !PT ;  /* 0x0000001603637812 */ /* 0x000fc400078efcff */
[----:B------:R-:W-:Y:S02]  /*0810*/  CS2R R84, SRZ ;  /* 0x0000000000547805 */ /* 0x000fe4000001ff00 */
[C---:B------:R-:W-:Y:S02]  /*0820*/  LOP3.LUT R97, R3.reuse, 0x18, RZ, 0xfc, !PT ;  /* 0x0000001803617812 */ /* 0x040fe400078efcff */
[----:B------:R-:W-:Y:S02]  /*0830*/  CS2R R86, SRZ ;  /* 0x0000000000567805 */ /* 0x000fe4000001ff00 */
[C---:B------:R-:W-:Y:S01]  /*0840*/  LOP3.LUT R96, R3.reuse, 0x1a, RZ, 0xfc, !PT ;  /* 0x0000001a03607812 */ /* 0x040fe200078efcff */
[----:B--2---:R-:W2:Y:S01]  /*0850*/  MUFU.RCP R5, R5 ;  /* 0x0000000500057308 */ /* 0x004ea20000001000 */
[----:B------:R-:W-:Y:S01]  /*0860*/  LOP3.LUT R95, R3, 0x1c, RZ, 0xfc, !PT ;  /* 0x0000001c035f7812 */ /* 0x000fe200078efcff */
[----:B------:R-:W-:Y:S01]  /*0870*/  UMOV UR8, 0x80 ;  /* 0x0000008000087882 */ /* 0x000fe20000000000 */
[----:B------:R-:W-:Y:S01]  /*0880*/  LEA.HI R98, R0, 0x1e, RZ, 0x1a ;  /* 0x0000001e00627811 */ /* 0x000fe200078fd0ff */
[-C--:B-1----:R-:W-:Y:S01]  /*0890*/  IMAD R91, R108, R90.reuse, RZ ;  /* 0x0000005a6c5b7224 */ /* 0x082fe200078e02ff */
[----:B------:R-:W-:Y:S01]  /*08a0*/  LOP3.LUT R104, R0, 0x1f, RZ, 0xc0, !PT ;  /* 0x0000001f00687812 */ /* 0x000fe200078ec0ff */
[-C--:B------:R-:W-:Y:S01]  /*08b0*/  IMAD R88, R107, R90.reuse, RZ ;  /* 0x0000005a6b587224 */ /* 0x080fe200078e02ff */
[----:B------:R-:W-:Y:S01]  /*08c0*/  LOP3.LUT R105, R3, 0x2, RZ, 0xfc, !PT ;  /* 0x0000000203697812 */ /* 0x000fe200078efcff */
[----:B------:R-:W-:Y:S01]  /*08d0*/  IMAD R89, R106, R90, RZ ;  /* 0x0000005a6a597224 */ /* 0x000fe200078e02ff */
[----:B------:R-:W-:Y:S01]  /*08e0*/  UMOV UR9, 0x40000040 ;  /* 0x4000004000097882 */ /* 0x000fe20000000000 */
[----:B0-----:R-:W-:Y:S01]  /*08f0*/  VIADD R10, R7, 0xffffffe ;  /* 0x0ffffffe070a7836 */ /* 0x001fe20000000000 */
[----:B------:R-:W-:Y:S01]  /*0900*/  SHF.R.U32.HI R7, RZ, 0x5, R0 ;  /* 0x00000005ff077819 */ /* 0x000fe20000011600 */
[----:B------:R-:W-:Y:S01]  /*0910*/  UMOV UR10, 0xfffffffe ;  /* 0xfffffffe000a7882 */ /* 0x000fe20000000000 */
[----:B------:R-:W-:Y:S01]  /*0920*/  UMOV UR11, 0x7fffffdf ;  /* 0x7fffffdf000b7882 */ /* 0x000fe20000000000 */
[----:B------:R0:W1:Y:S01]  /*0930*/  F2I.FTZ.U32.TRUNC.NTZ R11, R10 ;  /* 0x0000000a000b7305 */ /* 0x000062000021f000 */
[----:B------:R-:W-:Y:S01]  /*0940*/  ULDC UR14, c[0x0][0x230] ;  /* 0x00008c00000e7ab9 */ /* 0x000fe20000000800 */
[----:B--2---:R-:W-:Y:S01]  /*0950*/  VIADD R8, R5, 0xffffffe ;  /* 0x0ffffffe05087836 */ /* 0x004fe20000000000 */
[----:B------:R-:W-:-:S05]  /*0960*/  SGXT.U32 R5, R7, 0x2 ;  /* 0x000000020705781a */ /* 0x000fca0000000000 */
[----:B------:R2:W3:Y:S01]  /*0970*/  F2I.FTZ.U32.TRUNC.NTZ R9, R8 ;  /* 0x0000000800097305 */ /* 0x0004e2000021f000 */
[----:B0-----:R-:W-:Y:S01]  /*0980*/  IMAD.MOV.U32 R10, RZ, RZ, RZ ;  /* 0x000000ffff0a7224 */ /* 0x001fe200078e00ff */
[----:B------:R-:W-:-:S04]  /*0990*/  LOP3.LUT R20, R4, UR12, R5, 0xfe, !PT ;  /* 0x0000000c04147c12 */ /* 0x000fc8000f8efe05 */
[C---:B------:R-:W-:Y:S01]  /*09a0*/  LOP3.LUT R14, R20.reuse, 0x7c, RZ, 0xfc, !PT ;  /* 0x0000007c140e7812 */ /* 0x040fe200078efcff */
[--C-:B-1----:R-:W-:Y:S01]  /*09b0*/  IMAD.MOV R12, RZ, RZ, -R11.reuse ;  /* 0x000000ffff0c7224 */ /* 0x102fe200078e0a0b */
[----:B------:R-:W-:Y:S01]  /*09c0*/  LOP3.LUT R16, R20, 0x78, RZ, 0xfc, !PT ;  /* 0x0000007814107812 */ /* 0x000fe200078efcff */
[----:B--2---:R-:W-:Y:S01]  /*09d0*/  IMAD.MOV.U32 R8, RZ, RZ, RZ ;  /* 0x000000ffff087224 */ /* 0x004fe200078e00ff */
[----:B------:R-:W-:Y:S01]  /*09e0*/  IABS R7, R14 ;  /* 0x0000000e00077213 */ /* 0x000fe20000000000 */
[----:B------:R-:W-:Y:S01]  /*09f0*/  IMAD R13, R12, R15, RZ ;  /* 0x0000000f0c0d7224 */ /* 0x000fe200078e02ff */
[----:B------:R-:W-:Y:S02]  /*0a00*/  IABS R12, R2 ;  /* 0x00000002000c7213 */ /* 0x000fe40000000000 */
[----:B------:R-:W-:Y:S01]  /*0a10*/  LOP3.LUT R17, R20, 0x74, RZ, 0xfc, !PT ;  /* 0x0000007414117812 */ /* 0x000fe200078efcff */
[----:B------:R-:W-:Y:S01]  /*0a20*/  IMAD.HI.U32 R11, R11, R13, R10 ;  /* 0x0000000d0b0b7227 */ /* 0x000fe200078e000a */
[----:B------:R-:W-:-:S02]  /*0a30*/  ISETP.GE.AND P6, PT, R14, RZ, PT ;  /* 0x000000ff0e00720c */ /* 0x000fc40003fc6270 */
[----:B------:R-:W-:Y:S01]  /*0a40*/  IABS R13, R17 ;  /* 0x00000011000d7213 */ /* 0x000fe20000000000 */
[----:B------:R-:W-:Y:S01]  /*0a50*/  IMAD.MOV.U32 R10, RZ, RZ, R12 ;  /* 0x000000ffff0a7224 */ /* 0x000fe200078e000c */
[----:B------:R-:W-:Y:S01]  /*0a60*/  IABS R12, R16 ;  /* 0x00000010000c7213 */ /* 0x000fe20000000000 */
[----:B---3--:R-:W-:Y:S01]  /*0a70*/  IMAD.MOV R5, RZ, RZ, -R9 ;  /* 0x000000ffff057224 */ /* 0x008fe200078e0a09 */
[----:B------:R-:W-:Y:S01]  /*0a80*/  ISETP.GE.AND P1, PT, R17, RZ, PT ;  /* 0x000000ff1100720c */ /* 0x000fe20003f26270 */
[----:B------:R-:W-:Y:S01]  /*0a90*/  IMAD.HI.U32 R11, R11, R10, RZ ;  /* 0x0000000a0b0b7227 */ /* 0x000fe200078e00ff */
[C---:B------:R-:W-:Y:S02]  /*0aa0*/  LOP3.LUT R14, R20.reuse, 0x70, RZ, 0xfc, !PT ;  /* 0x00000070140e7812 */ /* 0x040fe400078efcff */
[C---:B------:R-:W-:Y:S01]  /*0ab0*/  LOP3.LUT R19, R20.reuse, 0x68, RZ, 0xfc, !PT ;  /* 0x0000006814137812 */ /* 0x040fe200078efcff */
[----:B------:R-:W-:Y:S01]  /*0ac0*/  IMAD.MOV R11, RZ, RZ, -R11 ;  /* 0x000000ffff0b7224 */ /* 0x000fe200078e0a0b */
[C---:B------:R-:W-:Y:S01]  /*0ad0*/  LOP3.LUT R24, R20.reuse, 0x4c, RZ, 0xfc, !PT ;  /* 0x0000004c14187812 */ /* 0x040fe200078efcff */
[----:B------:R-:W-:Y:S01]  /*0ae0*/  IMAD R5, R5, R6, RZ ;  /* 0x0000000605057224 */ /* 0x000fe200078e02ff */
[C---:B------:R-:W-:Y:S01]  /*0af0*/  LOP3.LUT R22, R20.reuse, 0x50, RZ, 0xfc, !PT ;  /* 0x0000005014167812 */ /* 0x040fe200078efcff */
[----:B------:R-:W-:Y:S01]  /*0b00*/  IMAD R10, R15, R11, R10 ;  /* 0x0000000b0f0a7224 */ /* 0x000fe200078e020a */
[----:B------:R-:W-:Y:S01]  /*0b10*/  LOP3.LUT R26, R20, 0x48, RZ, 0xfc, !PT ;  /* 0x00000048141a7812 */ /* 0x000fe200078efcff */
[----:B------:R-:W-:Y:S01]  /*0b20*/  IMAD.HI.U32 R9, R9, R5, R8 ;  /* 0x0000000509097227 */ /* 0x000fe200078e0008 */
[----:B------:R-:W-:-:S02]  /*0b30*/  SHF.R.S32.HI R8, RZ, 0x1f, R101 ;  /* 0x0000001fff087819 */ /* 0x000fc40000011465 */
[----:B------:R-:W-:Y:S01]  /*0b40*/  ISETP.GT.U32.AND P0, PT, R15, R10, PT ;  /* 0x0000000a0f00720c */ /* 0x000fe20003f04070 */
[----:B------:R-:W-:Y:S01]  /*0b50*/  IMAD.MOV.U32 R11, RZ, RZ, R7 ;  /* 0x000000ffff0b7224 */ /* 0x000fe200078e0007 */
[----:B------:R-:W-:Y:S01]  /*0b60*/  LEA.HI R101, R8, R101, RZ, 0x5 ;  /* 0x0000006508657211 */ /* 0x000fe200078f28ff */
[C---:B------:R-:W-:Y:S01]  /*0b70*/  IMAD.HI.U32 R7, R9.reuse, R12, RZ ;  /* 0x0000000c09077227 */ /* 0x040fe200078e00ff */
[----:B------:R-:W-:Y:S02]  /*0b80*/  IABS R31, R22 ;  /* 0x00000016001f7213 */ /* 0x000fe40000000000 */
[----:B------:R-:W-:Y:S01]  /*0b90*/  IABS R35, R26 ;  /* 0x0000001a00237213 */ /* 0x000fe20000000000 */
[C---:B------:R-:W-:Y:S01]  /*0ba0*/  IMAD.HI.U32 R5, R9.reuse, R11, RZ ;  /* 0x0000000b09057227 */ /* 0x040fe200078e00ff */
[C---:B------:R-:W-:Y:S02]  /*0bb0*/  LOP3.LUT R28, R20.reuse, 0x10, RZ, 0xfc, !PT ;  /* 0x00000010141c7812 */ /* 0x040fe400078efcff */
[----:B------:R-:W-:Y:S01]  /*0bc0*/  LOP3.LUT R32, R20, 0x8, RZ, 0xfc, !PT ;  /* 0x0000000814207812 */ /* 0x000fe200078efcff */
[----:B------:R-:W-:Y:S01]  /*0bd0*/  IMAD.MOV R5, RZ, RZ, -R5 ;  /* 0x000000ffff057224 */ /* 0x000fe200078e0a05 */
[----:B------:R-:W-:Y:S01]  /*0be0*/  IABS R65, R28 ;  /* 0x0000001c00417213 */ /* 0x000fe20000000000 */
[----:B------:R-:W-:Y:S01]  /*0bf0*/  @!P0 IMAD.IADD R10, R10, 0x1, -R15 ;  /* 0x000000010a0a8824 */ /* 0x000fe200078e0a0f */
[----:B------:R-:W-:Y:S01]  /*0c00*/  ISETP.GE.AND P0, PT, R16, RZ, PT ;  /* 0x000000ff1000720c */ /* 0x000fe20003f06270 */
[----:B------:R-:W-:Y:S01]  /*0c10*/  IMAD.HI.U32 R8, R9, R13, RZ ;  /* 0x0000000d09087227 */ /* 0x000fe200078e00ff */
[----:B------:R-:W-:-:S02]  /*0c20*/  LOP3.LUT R16, R20, 0x6c, RZ, 0xfc, !PT ;  /* 0x0000006c14107812 */ /* 0x000fc400078efcff */
[----:B------:R-:W-:Y:S01]  /*0c30*/  ISETP.GT.U32.AND P3, PT, R15, R10, PT ;  /* 0x0000000a0f00720c */ /* 0x000fe20003f64070 */
[----:B------:R-:W-:Y:S01]  /*0c40*/  IMAD.MOV R7, RZ, RZ, -R7 ;  /* 0x000000ffff077224 */ /* 0x000fe200078e0a07 */
[----:B------:R-:W-:Y:S01]  /*0c50*/  IABS R17, R16 ;  /* 0x0000001000117213 */ /* 0x000fe20000000000 */
[----:B------:R-:W-:Y:S01]  /*0c60*/  IMAD R5, R6, R5, R11 ;  /* 0x0000000506057224 */ /* 0x000fe200078e020b */
[----:B------:R-:W-:Y:S01]  /*0c70*/  LOP3.LUT R30, R20, 0xc, RZ, 0xfc, !PT ;  /* 0x0000000c141e7812 */ /* 0x000fe200078efcff */
[----:B------:R-:W-:Y:S01]  /*0c80*/  IMAD.MOV R8, RZ, RZ, -R8 ;  /* 0x000000ffff087224 */ /* 0x000fe200078e0a08 */
[----:B------:R-:W-:Y:S01]  /*0c90*/  IABS R69, R32 ;  /* 0x0000002000457213 */ /* 0x000fe20000000000 */
[C---:B------:R-:W-:Y:S01]  /*0ca0*/  IMAD R11, R6.reuse, R7, R12 ;  /* 0x00000007060b7224 */ /* 0x040fe200078e020c */
[C---:B------:R-:W-:Y:S01]  /*0cb0*/  ISETP.GT.U32.AND P2, PT, R6.reuse, R5, PT ;  /* 0x000000050600720c */ /* 0x040fe20003f44070 */
[C---:B------:R-:W-:Y:S01]  /*0cc0*/  IMAD R13, R6.reuse, R8, R13 ;  /* 0x00000008060d7224 */ /* 0x040fe200078e020d */
[----:B------:R-:W-:Y:S01]  /*0cd0*/  IABS R7, R14 ;  /* 0x0000000e00077213 */ /* 0x000fe20000000000 */
[----:B------:R-:W-:Y:S01]  /*0ce0*/  IMAD.HI.U32 R8, R9, R17, RZ ;  /* 0x0000001109087227 */ /* 0x000fe200078e00ff */
[----:B------:R-:W-:-:S02]  /*0cf0*/  ISETP.GT.U32.AND P5, PT, R6, R11, PT ;  /* 0x0000000b0600720c */ /* 0x000fc40003fa4070 */
[----:B------:R-:W-:Y:S01]  /*0d00*/  IABS R12, R19 ;  /* 0x00000013000c7213 */ /* 0x000fe20000000000 */
[----:B------:R-:W-:Y:S01]  /*0d10*/  @!P3 IMAD.IADD R10, R10, 0x1, -R15 ;  /* 0x000000010a0ab824 */ /* 0x000fe200078e0a0f */
[C---:B------:R-:W-:Y:S01]  /*0d20*/  ISETP.GT.U32.AND P3, PT, R6.reuse, R13, PT ;  /* 0x0000000d0600720c */ /* 0x040fe20003f64070 */
[----:B------:R-:W-:Y:S01]  /*0d30*/  IMAD.MOV R8, RZ, RZ, -R8 ;  /* 0x000000ffff087224 */ /* 0x000fe200078e0a08 */
[----:B------:R-:W-:Y:S01]  /*0d40*/  IABS R67, R30 ;  /* 0x0000001e00437213 */ /* 0x000fe20000000000 */
[----:B------:R-:W-:Y:S01]  /*0d50*/  IMAD.MOV.U32 R15, RZ, RZ, R7 ;  /* 0x000000ffff0f7224 */ /* 0x000fe200078e0007 */
[----:B------:R-:W-:Y:S01]  /*0d60*/  IABS R71, R20 ;  /* 0x0000001400477213 */ /* 0x000fe20000000000 */
[--C-:B------:R-:W-:Y:S01]  /*0d70*/  @!P2 IMAD.IADD R5, R5, 0x1, -R6.reuse ;  /* 0x000000010505a824 */ /* 0x100fe200078e0a06 */
[----:B------:R-:W-:Y:S01]  /*0d80*/  SHF.R.S32.HI R101, RZ, 0x5, R101 ;  /* 0x00000005ff657819 */ /* 0x000fe20000011465 */
[----:B------:R-:W-:Y:S01]  /*0d90*/  IMAD R17, R6, R8, R17 ;  /* 0x0000000806117224 */ /* 0x000fe200078e0211 */
[----:B------:R-:W-:Y:S01]  /*0da0*/  LOP3.LUT R8, R20, 0x64, RZ, 0xfc, !PT ;  /* 0x0000006414087812 */ /* 0x000fe200078efcff */
[----:B------:R-:W-:Y:S01]  /*0db0*/  @!P5 IMAD.IADD R11, R11, 0x1, -R6 ;  /* 0x000000010b0bd824 */ /* 0x000fe200078e0a06 */
[----:B------:R-:W-:Y:S01]  /*0dc0*/  ISETP.GT.U32.AND P2, PT, R6, R5, PT ;  /* 0x000000050600720c */ /* 0x000fe20003f44070 */
[----:B------:R-:W-:Y:S01]  /*0dd0*/  IMAD.HI.U32 R7, R9, R15, RZ ;  /* 0x0000000f09077227 */ /* 0x000fe200078e00ff */
[----:B------:R-:W-:-:S02]  /*0de0*/  ISETP.NE.AND P5, PT, R46, RZ, PT ;  /* 0x000000ff2e00720c */ /* 0x000fc40003fa5270 */
[----:B------:R-:W-:Y:S01]  /*0df0*/  IABS R21, R8 ;  /* 0x0000000800157213 */ /* 0x000fe20000000000 */
[----:B------:R-:W-:Y:S01]  /*0e00*/  @!P3 IMAD.IADD R13, R13, 0x1, -R6 ;  /* 0x000000010d0db824 */ /* 0x000fe200078e0a06 */
[C---:B------:R-:W-:Y:S01]  /*0e10*/  ISETP.GT.U32.AND P3, PT, R6.reuse, R11, PT ;  /* 0x0000000b0600720c */ /* 0x040fe20003f64070 */
[----:B------:R-:W-:Y:S02]  /*0e20*/  IMAD.MOV.U32 R18, RZ, RZ, R10 ;  /* 0x000000ffff127224 */ /* 0x000fe400078e000a */
[----:B------:R-:W-:Y:S02]  /*0e30*/  IMAD.MOV R7, RZ, RZ, -R7 ;  /* 0x000000ffff077224 */ /* 0x000fe400078e0a07 */
[----:B------:R-:W-:Y:S01]  /*0e40*/  @!P4 IMAD.MOV R18, RZ, RZ, -R18 ;  /* 0x000000ffff12c224 */ /* 0x000fe200078e0a12 */
[----:B------:R-:W-:Y:S01]  /*0e50*/  ISETP.GT.U32.AND P4, PT, R6, R13, PT ;  /* 0x0000000d0600720c */ /* 0x000fe20003f84070 */
[--C-:B------:R-:W-:Y:S01]  /*0e60*/  @!P2 IMAD.IADD R5, R5, 0x1, -R6.reuse ;  /* 0x000000010505a824 */ /* 0x100fe200078e0a06 */
[----:B------:R-:W-:Y:S01]  /*0e70*/  ISETP.GE.AND P2, PT, R14, RZ, PT ;  /* 0x000000ff0e00720c */ /* 0x000fe20003f46270 */
[----:B------:R-:W-:Y:S01]  /*0e80*/  IMAD R15, R6, R7, R15 ;  /* 0x00000007060f7224 */ /* 0x000fe200078e020f */
[----:B------:R-:W-:Y:S01]  /*0e90*/  @!P5 LOP3.LUT R18, RZ, R46, RZ, 0x33, !PT ;  /* 0x0000002eff12d212 */ /* 0x000fe200078e33ff */
[----:B------:R-:W-:Y:S01]  /*0ea0*/  IMAD.MOV.U32 R7, RZ, RZ, R5 ;  /* 0x000000ffff077224 */ /* 0x000fe200078e0005 */
[----:B------:R-:W-:Y:S01]  /*0eb0*/  LOP3.LUT R14, R20, 0x60, RZ, 0xfc, !PT ;  /* 0x00000060140e7812 */ /* 0x000fe200078efcff */
[----:B------:R-:W-:Y:S01]  /*0ec0*/  @!P3 IMAD.IADD R11, R11, 0x1, -R6 ;  /* 0x000000010b0bb824 */ /* 0x000fe200078e0a06 */
[C---:B------:R-:W-:Y:S01]  /*0ed0*/  ISETP.GT.U32.AND P3, PT, R6.reuse, R17, PT ;  /* 0x000000110600720c */ /* 0x040fe20003f64070 */
[----:B------:R-:W-:Y:S01]  /*0ee0*/  IMAD.HI.U32 R5, R9, R12, RZ ;  /* 0x0000000c09057227 */ /* 0x000fe200078e00ff */
[----:B------:R-:W-:-:S02]  /*0ef0*/  ISETP.GT.U32.AND P5, PT, R6, R15, PT ;  /* 0x0000000f0600720c */ /* 0x000fc40003fa4070 */
[----:B------:R-:W-:Y:S01]  /*0f00*/  IABS R23, R14 ;  /* 0x0000000e00177213 */ /* 0x000fe20000000000 */
[----:B------:R-:W-:Y:S01]  /*0f10*/  @!P6 IMAD.MOV R7, RZ, RZ, -R7 ;  /* 0x000000ffff07e224 */ /* 0x000fe200078e0a07 */
[----:B------:R-:W-:Y:S01]  /*0f20*/  ISETP.GE.AND P6, PT, R16, RZ, PT ;  /* 0x000000ff1000720c */ /* 0x000fe20003fc6270 */
[----:B------:R-:W-:Y:S01]  /*0f30*/  @!P0 IMAD.MOV R11, RZ, RZ, -R11 ;  /* 0x000000ffff0b8224 */ /* 0x000fe200078e0a0b */
[----:B------:R-:W-:Y:S01]  /*0f40*/  ISETP.GE.AND P0, PT, R8, RZ, PT ;  /* 0x000000ff0800720c */ /* 0x000fe20003f06270 */
[----:B------:R-:W-:Y:S01]  /*0f50*/  IMAD.HI.U32 R8, R9, R21, RZ ;  /* 0x0000001509087227 */ /* 0x000fe200078e00ff */
[----:B------:R-:W-:-:S03]  /*0f60*/  LOP3.LUT R16, R20, 0x5c, RZ, 0xfc, !PT ;  /* 0x0000005c14107812 */ /* 0x000fc600078efcff */
[----:B------:R-:W-:Y:S01]  /*0f70*/  @!P3 IMAD.IADD R17, R17, 0x1, -R6 ;  /* 0x000000011111b824 */ /* 0x000fe200078e0a06 */
[----:B------:R-:W-:Y:S01]  /*0f80*/  IABS R25, R16 ;  /* 0x0000001000197213 */ /* 0x000fe20000000000 */
[----:B------:R-:W-:Y:S02]  /*0f90*/  IMAD.MOV R5, RZ, RZ, -R5 ;  /* 0x000000ffff057224 */ /* 0x000fe400078e0a05 */
[----:B------:R-:W-:Y:S01]  /*0fa0*/  IMAD.MOV R8, RZ, RZ, -R8 ;  /* 0x000000ffff087224 */ /* 0x000fe200078e0a08 */
[C---:B------:R-:W-:Y:S01]  /*0fb0*/  ISETP.GT.U32.AND P3, PT, R6.reuse, R17, PT ;  /* 0x000000110600720c */ /* 0x040fe20003f64070 */
[----:B------:R-:W-:Y:S01]  /*0fc0*/  @!P4 IMAD.IADD R13, R13, 0x1, -R6 ;  /* 0x000000010d0dc824 */ /* 0x000fe200078e0a06 */
[----:B------:R-:W-:Y:S01]  /*0fd0*/  ISETP.GE.AND P4, PT, R19, RZ, PT ;  /* 0x000000ff1300720c */ /* 0x000fe20003f86270 */
[C---:B------:R-:W-:Y:S02]  /*0fe0*/  IMAD R5, R6.reuse, R5, R12 ;  /* 0x0000000506057224 */ /* 0x040fe400078e020c */
[----:B------:R-:W-:Y:S01]  /*0ff0*/  IMAD R21, R6, R8, R21 ;  /* 0x0000000806157224 */ /* 0x000fe200078e0215 */
[----:B------:R-:W-:Y:S01]  /*1000*/  LOP3.LUT R8, R20, 0x58, RZ, 0xfc, !PT ;  /* 0x0000005814087812 */ /* 0x000fe200078efcff */
[----:B------:R-:W-:Y:S01]  /*1010*/  @!P1 IMAD.MOV R13, RZ, RZ, -R13 ;  /* 0x000000ffff0d9224 */ /* 0x000fe200078e0a0d */
[----:B------:R-:W-:Y:S01]  /*1020*/  ISETP.GT.U32.AND P1, PT, R6, R5, PT ;  /* 0x000000050600720c */ /* 0x000fe20003f24070 */
[----:B------:R-:W-:Y:S01]  /*1030*/  IMAD.HI.U32 R12, R9, R25, RZ ;  /* 0x00000019090c7227 */ /* 0x000fe200078e00ff */
[----:B------:R-:W-:-:S03]  /*1040*/  IABS R27, R8 ;  /* 0x00000008001b7213 */ /* 0x000fc60000000000 */
[--C-:B------:R-:W-:Y:S01]  /*1050*/  @!P3 IMAD.IADD R17, R17, 0x1, -R6.reuse ;  /* 0x000000011111b824 */ /* 0x100fe200078e0a06 */
[----:B------:R-:W-:Y:S01]  /*1060*/  ISETP.GE.AND P3, PT, R16, RZ, PT ;  /* 0x000000ff1000720c */ /* 0x000fe20003f66270 */
[----:B------:R-:W-:Y:S01]  /*1070*/  @!P5 IMAD.IADD R15, R15, 0x1, -R6 ;  /* 0x000000010f0fd824 */ /* 0x000fe200078e0a06 */
[----:B------:R-:W-:Y:S01]  /*1080*/  LOP3.LUT R16, R20, 0x54, RZ, 0xfc, !PT ;  /* 0x0000005414107812 */ /* 0x000fe200078efcff */
[----:B------:R-:W-:Y:S01]  /*1090*/  @!P6 IMAD.MOV R17, RZ, RZ, -R17 ;  /* 0x000000ffff11e224 */ /* 0x000fe200078e0a11 */
[C---:B------:R-:W-:Y:S01]  /*10a0*/  ISETP.GT.U32.AND P6, PT, R6.reuse, R21, PT ;  /* 0x000000150600720c */ /* 0x040fe20003fc4070 */
[----:B------:R-:W-:Y:S01]  /*10b0*/  IMAD.MOV R12, RZ, RZ, -R12 ;  /* 0x000000ffff0c7224 */ /* 0x000fe200078e0a0c */
[C---:B------:R-:W-:Y:S01]  /*10c0*/  ISETP.GT.U32.AND P5, PT, R6.reuse, R15, PT ;  /* 0x0000000f0600720c */ /* 0x040fe20003fa4070 */
[----:B------:R-:W-:Y:S01]  /*10d0*/  @!P1 IMAD.IADD R5, R5, 0x1, -R6 ;  /* 0x0000000105059824 */ /* 0x000fe200078e0a06 */
[----:B------:R-:W-:Y:S01]  /*10e0*/  IABS R29, R16 ;  /* 0x00000010001d7213 */ /* 0x000fe20000000000 */
[----:B------:R-:W-:-:S02]  /*10f0*/  IMAD R25, R6, R12, R25 ;  /* 0x0000000c06197224 */ /* 0x000fc400078e0219 */
[----:B------:R-:W-:Y:S01]  /*1100*/  IMAD.HI.U32 R10, R9, R23, RZ ;  /* 0x00000017090a7227 */ /* 0x000fe200078e00ff */
[----:B------:R-:W-:-:S03]  /*1110*/  ISETP.GT.U32.AND P1, PT, R6, R5, PT ;  /* 0x000000050600720c */ /* 0x000fc60003f24070 */
[----:B------:R-:W-:Y:S02]  /*1120*/  IMAD.MOV R10, RZ, RZ, -R10 ;  /* 0x000000ffff0a7224 */ /* 0x000fe400078e0a0a */
[----:B------:R-:W-:Y:S01]  /*1130*/  @!P6 IMAD.IADD R21, R21, 0x1, -R6 ;  /* 0x000000011515e824 */ /* 0x000fe200078e0a06 */
[C---:B------:R-:W-:Y:S01]  /*1140*/  ISETP.GT.U32.AND P6, PT, R6.reuse, R25, PT ;  /* 0x000000190600720c */ /* 0x040fe20003fc4070 */
[----:B------:R-:W-:Y:S02]  /*1150*/  IMAD R23, R6, R10, R23 ;  /* 0x0000000a06177224 */ /* 0x000fe400078e0217 */
[----:B------:R-:W-:-:S04]  /*1160*/  IMAD.HI.U32 R10, R9, R29, RZ ;  /* 0x0000001d090a7227 */ /* 0x000fc800078e00ff */
[----:B------:R-:W-:Y:S01]  /*1170*/  @!P5 IMAD.IADD R15, R15, 0x1, -R6 ;  /* 0x000000010f0fd824 */ /* 0x000fe200078e0a06 */
[----:B------:R-:W-:Y:S01]  /*1180*/  ISETP.GE.AND P5, PT, R14, RZ, PT ;  /* 0x000000ff0e00720c */ /* 0x000fe20003fa6270 */
[----:B------:R-:W-:Y:S01]  /*1190*/  IMAD.MOV R10, RZ, RZ, -R10 ;  /* 0x000000ffff0a7224 */ /* 0x000fe200078e0a0a */
[----:B------:R-:W-:Y:S01]  /*11a0*/  IABS R14, R24 ;  /* 0x00000018000e7213 */ /* 0x000fe20000000000 */
[--C-:B------:R-:W-:Y:S01]  /*11b0*/  @!P1 IMAD.IADD R5, R5, 0x1, -R6.reuse ;  /* 0x0000000105059824 */ /* 0x100fe200078e0a06 */
[C---:B------:R-:W-:Y:S01]  /*11c0*/  ISETP.GT.U32.AND P1, PT, R6.reuse, R23, PT ;  /* 0x000000170600720c */ /* 0x040fe20003f24070 */
[----:B------:R-:W-:Y:S02]  /*11d0*/  @!P6 IMAD.IADD R25, R25, 0x1, -R6 ;  /* 0x000000011919e824 */ /* 0x000fe400078e0a06 */
[C---:B------:R-:W-:Y:S02]  /*11e0*/  IMAD R29, R6.reuse, R10, R29 ;  /* 0x0000000a061d7224 */ /* 0x040fe400078e021d */
[----:B------:R-:W-:Y:S01]  /*11f0*/  IMAD.MOV.U32 R10, RZ, RZ, R14 ;  /* 0x000000ffff0a7224 */ /* 0x000fe200078e000e */
[----:B------:R-:W-:Y:S01]  /*1200*/  ISETP.GT.U32.AND P6, PT, R6, R25, PT ;  /* 0x000000190600720c */ /* 0x000fe20003fc4070 */
[----:B------:R-:W-:Y:S01]  /*1210*/  IMAD.MOV.U32 R19, RZ, RZ, R5 ;  /* 0x000000ffff137224 */ /* 0x000fe200078e0005 */
[----:B------:R-:W-:Y:S01]  /*1220*/  LOP3.LUT R14, R20, 0x40, RZ, 0xfc, !PT ;  /* 0x00000040140e7812 */ /* 0x000fe200078efcff */
[----:B------:R-:W-:-:S03]  /*1230*/  IMAD.HI.U32 R5, R9, R10, RZ ;  /* 0x0000000a09057227 */ /* 0x000fc600078e00ff */
[----:B------:R-:W-:Y:S01]  /*1240*/  IABS R39, R14 ;  /* 0x0000000e00277213 */ /* 0x000fe20000000000 */
[----:B------:R-:W-:Y:S02]  /*1250*/  IMAD.MOV R5, RZ, RZ, -R5 ;  /* 0x000000ffff057224 */ /* 0x000fe400078e0a05 */
[----:B------:R-:W-:Y:S01]  /*1260*/  @!P2 IMAD.MOV R15, RZ, RZ, -R15 ;  /* 0x000000ffff0fa224 */ /* 0x000fe200078e0a0f */
[----:B------:R-:W-:Y:S01]  /*1270*/  ISETP.GE.AND P2, PT, R8, RZ, PT ;  /* 0x000000ff0800720c */ /* 0x000fe20003f46270 */
[C---:B------:R-:W-:Y:S02]  /*1280*/  IMAD R5, R6.reuse, R5, R10 ;  /* 0x0000000506057224 */ /* 0x040fe400078e020a */
[----:B------:R-:W-:Y:S02]  /*1290*/  @!P6 IMAD.IADD R25, R25, 0x1, -R6 ;  /* 0x000000011919e824 */ /* 0x000fe400078e0a06 */
[----:B------:R-:W-:Y:S01]  /*12a0*/  IMAD.HI.U32 R8, R9, R27, RZ ;  /* 0x0000001b09087227 */ /* 0x000fe200078e00ff */
[----:B------:R-:W-:-:S03]  /*12b0*/  ISETP.GT.U32.AND P6, PT, R6, R5, PT ;  /* 0x000000050600720c */ /* 0x000fc60003fc4070 */
[----:B------:R-:W-:-:S04]  /*12c0*/  IMAD.HI.U32 R12, R9, R31, RZ ;  /* 0x0000001f090c7227 */ /* 0x000fc800078e00ff */
[----:B------:R-:W-:Y:S01]  /*12d0*/  @!P1 IMAD.IADD R23, R23, 0x1, -R6 ;  /* 0x0000000117179824 */ /* 0x000fe200078e0a06 */
[C---:B------:R-:W-:Y:S01]  /*12e0*/  ISETP.GT.U32.AND P1, PT, R6.reuse, R21, PT ;  /* 0x000000150600720c */ /* 0x040fe20003f24070 */
[----:B------:R-:W-:Y:S02]  /*12f0*/  IMAD.MOV R8, RZ, RZ, -R8 ;  /* 0x000000ffff087224 */ /* 0x000fe400078e0a08 */
[----:B------:R-:W-:Y:S02]  /*1300*/  IMAD.MOV R12, RZ, RZ, -R12 ;  /* 0x000000ffff0c7224 */ /* 0x000fe400078e0a0c */
[C---:B------:R-:W-:Y:S02]  /*1310*/  IMAD R27, R6.reuse, R8, R27 ;  /* 0x00000008061b7224 */ /* 0x040fe400078e021b */
[----:B------:R-:W-:Y:S01]  /*1320*/  IMAD R31, R6, R12, R31 ;  /* 0x0000000c061f7224 */ /* 0x000fe200078e021f */
[----:B------:R-:W-:Y:S01]  /*1330*/  LOP3.LUT R12, R20, 0x44, RZ, 0xfc, !PT ;  /* 0x00000044140c7812 */ /* 0x000fe200078efcff */
[----:B------:R-:W-:-:S03]  /*1340*/  IMAD.HI.U32 R8, R9, R35, RZ ;  /* 0x0000002309087227 */ /* 0x000fc600078e00ff */
[----:B------:R-:W-:Y:S01]  /*1350*/  IABS R37, R12 ;  /* 0x0000000c00257213 */ /* 0x000fe20000000000 */
[----:B------:R-:W-:Y:S02]  /*1360*/  @!P6 IMAD.IADD R5, R5, 0x1, -R6 ;  /* 0x000000010505e824 */ /* 0x000fe400078e0a06 */
[----:B------:R-:W-:Y:S02]  /*1370*/  IMAD.MOV R8, RZ, RZ, -R8 ;  /* 0x000000ffff087224 */ /* 0x000fe400078e0a08 */
[----:B------:R-:W-:Y:S01]  /*1380*/  @!P1 IMAD.IADD R21, R21, 0x1, -R6 ;  /* 0x0000000115159824 */ /* 0x000fe200078e0a06 */
[C---:B------:R-:W-:Y:S01]  /*1390*/  ISETP.GT.U32.AND P1, PT, R6.reuse, R27, PT ;  /* 0x0000001b0600720c */ /* 0x040fe20003f24070 */
[C---:B------:R-:W-:Y:S01]  /*13a0*/  IMAD R35, R6.reuse, R8, R35 ;  /* 0x0000000806237224 */ /* 0x040fe200078e0223 */
[----:B------:R-:W-:Y:S01]  /*13b0*/  ISETP.GT.U32.AND P6, PT, R6, R5, PT ;  /* 0x000000050600720c */ /* 0x000fe20003fc4070 */
[----:B------:R-:W-:-:S04]  /*13c0*/  IMAD.HI.U32 R8, R9, R37, RZ ;  /* 0x0000002509087227 */ /* 0x000fc800078e00ff */
[----:B------:R-:W-:Y:S01]  /*13d0*/  @!P0 IMAD.MOV R21, RZ, RZ, -R21 ;  /* 0x000000ffff158224 */ /* 0x000fe200078e0a15 */
[C---:B------:R-:W-:Y:S01]  /*13e0*/  ISETP.GT.U32.AND P0, PT, R6.reuse, R29, PT ;  /* 0x0000001d0600720c */ /* 0x040fe20003f04070 */
[----:B------:R-:W-:Y:S02]  /*13f0*/  IMAD.MOV R10, RZ, RZ, -R8 ;  /* 0x000000ffff0a7224 */ /* 0x000fe400078e0a08 */
[----:B------:R-:W-:Y:S01]  /*1400*/  @!P4 IMAD.MOV R19, RZ, RZ, -R19 ;  /* 0x000000ffff13c224 */ /* 0x000fe200078e0a13 */
[C---:B------:R-:W-:Y:S01]  /*1410*/  ISETP.GT.U32.AND P4, PT, R6.reuse, R23, PT ;  /* 0x000000170600720c */ /* 0x040fe20003f84070 */
[----:B------:R-:W-:Y:S01]  /*1420*/  IMAD R37, R6, R10, R37 ;  /* 0x0000000a06257224 */ /* 0x000fe200078e0225 */
[----:B------:R-:W-:Y:S01]  /*1430*/  LOP3.LUT R10, R20, 0x38, RZ, 0xfc, !PT ;  /* 0x00000038140a7812 */ /* 0x000fe200078efcff */
[--C-:B------:R-:W-:Y:S01]  /*1440*/  @!P1 IMAD.IADD R27, R27, 0x1, -R6.reuse ;  /* 0x000000011b1b9824 */ /* 0x100fe200078e0a06 */
[----:B------:R-:W-:Y:S01]  /*1450*/  ISETP.GE.AND P1, PT, R16, RZ, PT ;  /* 0x000000ff1000720c */ /* 0x000fe20003f26270 */
[----:B------:R-:W-:Y:S01]  /*1460*/  @!P6 IMAD.IADD R5, R5, 0x1, -R6 ;  /* 0x000000010505e824 */ /* 0x000fe200078e0a06 */
[----:B------:R-:W-:Y:S01]  /*1470*/  ISETP.GT.U32.AND P6, PT, R6, R37, PT ;  /* 0x000000250600720c */ /* 0x000fe20003fc4070 */
[----:B------:R-:W-:Y:S01]  /*1480*/  IMAD.HI.U32 R8, R9, R39, RZ ;  /* 0x0000002709087227 */ /* 0x000fe200078e00ff */
[----:B------:R-:W-:-:S02]  /*1490*/  LOP3.LUT R16, R20, 0x2c, RZ, 0xfc, !PT ;  /* 0x0000002c14107812 */ /* 0x000fc400078efcff */
[----:B------:R-:W-:Y:S01]  /*14a0*/  IABS R43, R10 ;  /* 0x0000000a002b7213 */ /* 0x000fe20000000000 */
[--C-:B------:R-:W-:Y:S01]  /*14b0*/  @!P0 IMAD.IADD R29, R29, 0x1, -R6.reuse ;  /* 0x000000011d1d8824 */ /* 0x100fe200078e0a06 */
[C---:B------:R-:W-:Y:S01]  /*14c0*/  ISETP.GT.U32.AND P0, PT, R6.reuse, R27, PT ;  /* 0x0000001b0600720c */ /* 0x040fe20003f04070 */
[----:B------:R-:W-:Y:S01]  /*14d0*/  @!P4 IMAD.IADD R23, R23, 0x1, -R6 ;  /* 0x000000011717c824 */ /* 0x000fe200078e0a06 */
[C---:B------:R-:W-:Y:S01]  /*14e0*/  ISETP.GT.U32.AND P4, PT, R6.reuse, R31, PT ;  /* 0x0000001f0600720c */ /* 0x040fe20003f84070 */
[----:B------:R-:W-:Y:S01]  /*14f0*/  IMAD.MOV R8, RZ, RZ, -R8 ;  /* 0x000000ffff087224 */ /* 0x000fe200078e0a08 */
[----:B------:R-:W-:Y:S01]  /*1500*/  IABS R51, R16 ;  /* 0x0000001000337213 */ /* 0x000fe20000000000 */
[----:B------:R-:W-:Y:S02]  /*1510*/  @!P5 IMAD.MOV R23, RZ, RZ, -R23 ;  /* 0x000000ffff17d224 */ /* 0x000fe400078e0a17 */
[--C-:B------:R-:W-:Y:S02]  /*1520*/  @!P6 IMAD.IADD R37, R37, 0x1, -R6.reuse ;  /* 0x000000012525e824 */ /* 0x100fe400078e0a06 */
[----:B------:R-:W-:Y:S01]  /*1530*/  IMAD R39, R6, R8, R39 ;  /* 0x0000000806277224 */ /* 0x000fe200078e0227 */
[----:B------:R-:W-:Y:S01]  /*1540*/  LOP3.LUT R8, R20, 0x3c, RZ, 0xfc, !PT ;  /* 0x0000003c14087812 */ /* 0x000fe200078efcff */
[----:B------:R-:W-:Y:S01]  /*1550*/  @!P3 IMAD.MOV R25, RZ, RZ, -R25 ;  /* 0x000000ffff19b224 */ /* 0x000fe200078e0a19 */
[----:B------:R-:W-:Y:S01]  /*1560*/  ISETP.GT.U32.AND P6, PT, R6, R37, PT ;  /* 0x000000250600720c */ /* 0x000fe20003fc4070 */
[--C-:B------:R-:W-:Y:S01]  /*1570*/  @!P0 IMAD.IADD R27, R27, 0x1, -R6.reuse ;  /* 0x000000011b1b8824 */ /* 0x100fe200078e0a06 */
[----:B------:R-:W-:Y:S01]  /*1580*/  ISETP.GE.AND P0, PT, R22, RZ, PT ;  /* 0x000000ff1600720c */ /* 0x000fe20003f06270 */
[--C-:B------:R-:W-:Y:S01]  /*1590*/  @!P4 IMAD.IADD R31, R31, 0x1, -R6.reuse ;  /* 0x000000011f1fc824 */ /* 0x100fe200078e0a06 */
[----:B------:R-:W-:Y:S01]  /*15a0*/  ISETP.GT.U32.AND P4, PT, R6, R29, PT ;  /* 0x0000001d0600720c */ /* 0x000fe20003f84070 */
[----:B------:R-:W-:Y:S01]  /*15b0*/  @!P2 IMAD.MOV R27, RZ, RZ, -R27 ;  /* 0x000000ffff1ba224 */ /* 0x000fe200078e0a1b */
[----:B------:R-:W-:Y:S01]  /*15c0*/  ISETP.GE.AND P2, PT, R12, RZ, PT ;  /* 0x000000ff0c00720c */ /* 0x000fe20003f46270 */
[----:B------:R-:W-:Y:S01]  /*15d0*/  IMAD.MOV.U32 R33, RZ, RZ, R5 ;  /* 0x000000ffff217224 */ /* 0x000fe200078e0005 */
[----:B------:R-:W-:Y:S01]  /*15e0*/  ISETP.GT.U32.AND P5, PT, R6, R31, PT ;  /* 0x0000001f0600720c */ /* 0x000fe20003fa4070 */
[----:B------:R-:W-:Y:S01]  /*15f0*/  IMAD R18, R18, UR4, RZ ;  /* 0x0000000412127c24 */ /* 0x000fe2000f8e02ff */
[----:B------:R-:W-:Y:S01]  /*1600*/  ISETP.GT.U32.AND P3, PT, R6, R35, PT ;  /* 0x000000230600720c */ /* 0x000fe20003f64070 */
[----:B------:R-:W-:Y:S01]  /*1610*/  UIADD3 UR4, UR13, 0x2000, URZ ;  /* 0x000020000d047890 */ /* 0x000fe2000fffe03f */
[----:B------:R-:W-:Y:S01]  /*1620*/  LOP3.LUT R12, R20, 0x34, RZ, 0xfc, !PT ;  /* 0x00000034140c7812 */ /* 0x000fe200078efcff */
[--C-:B------:R-:W-:Y:S01]  /*1630*/  @!P6 IMAD.IADD R37, R37, 0x1, -R6.reuse ;  /* 0x000000012525e824 */ /* 0x100fe200078e0a06 */
[----:B------:R-:W-:Y:S01]  /*1640*/  ISETP.GE.AND P6, PT, R16, RZ, PT ;  /* 0x000000ff1000720c */ /* 0x000fe20003fc6270 */
[----:B------:R-:W-:Y:S01]  /*1650*/  USHF.R.U32.HI UR4, URZ, 0x4, UR4 ;  /* 0x000000043f047899 */ /* 0x000fe20008011604 */
[----:B------:R-:W-:Y:S01]  /*1660*/  IABS R45, R12 ;  /* 0x0000000c002d7213 */ /* 0x000fe20000000000 */
[--C-:B------:R-:W-:Y:S01]  /*1670*/  @!P4 IMAD.IADD R29, R29, 0x1, -R6.reuse ;  /* 0x000000011d1dc824 */ /* 0x100fe200078e0a06 */
[----:B------:R-:W-:Y:S01]  /*1680*/  ISETP.GE.AND P4, PT, R24, RZ, PT ;  /* 0x000000ff1800720c */ /* 0x000fe20003f86270 */
[----:B------:R-:W-:Y:S01]  /*1690*/  @!P2 IMAD.MOV R37, RZ, RZ, -R37 ;  /* 0x000000ffff25a224 */ /* 0x000fe200078e0a25 */
[----:B------:R-:W-:Y:S01]  /*16a0*/  ISETP.GT.U32.AND P2, PT, R6, R39, PT ;  /* 0x000000270600720c */ /* 0x000fe20003f44070 */
[--C-:B------:R-:W-:Y:S01]  /*16b0*/  @!P5 IMAD.IADD R31, R31, 0x1, -R6.reuse ;  /* 0x000000011f1fd824 */ /* 0x100fe200078e0a06 */
[----:B------:R-:W-:Y:S01]  /*16c0*/  ISETP.GE.AND P5, PT, R26, RZ, PT ;  /* 0x000000ff1a00720c */ /* 0x000fe20003fa6270 */
[----:B------:R-:W-:Y:S01]  /*16d0*/  @!P1 IMAD.MOV R29, RZ, RZ, -R29 ;  /* 0x000000ffff1d9224 */ /* 0x000fe200078e0a1d */
[----:B------:R-:W-:Y:S01]  /*16e0*/  ISETP.GE.AND P1, PT, R14, RZ, PT ;  /* 0x000000ff0e00720c */ /* 0x000fe20003f26270 */
[----:B------:R-:W-:Y:S01]  /*16f0*/  @!P0 IMAD.MOV R31, RZ, RZ, -R31 ;  /* 0x000000ffff1f8224 */ /* 0x000fe200078e0a1f */
[----:B------:R-:W-:Y:S01]  /*1700*/  ISETP.GE.AND P0, PT, R8, RZ, PT ;  /* 0x000000ff0800720c */ /* 0x000fe20003f06270 */
[--C-:B------:R-:W-:Y:S01]  /*1710*/  @!P3 IMAD.IADD R35, R35, 0x1, -R6.reuse ;  /* 0x000000012323b824 */ /* 0x100fe200078e0a06 */
[----:B------:R-:W-:Y:S01]  /*1720*/  IABS R8, R8 ;  /* 0x0000000800087213 */ /* 0x000fe20000000000 */
[----:B------:R-:W-:Y:S01]  /*1730*/  USGXT.U32 UR4, UR4, 0xe ;  /* 0x0000000e0404789a */ /* 0x000fe20008000000 */
[----:B------:R-:W-:Y:S01]  /*1740*/  LOP3.LUT R14, R20, 0x30, RZ, 0xfc, !PT ;  /* 0x00000030140e7812 */ /* 0x000fe200078efcff */
[----:B------:R-:W-:Y:S01]  /*1750*/  @!P4 IMAD.MOV R33, RZ, RZ, -R33 ;  /* 0x000000ffff21c224 */ /* 0x000fe200078e0a21 */
[----:B------:R-:W-:Y:S01]  /*1760*/  ISETP.GT.U32.AND P3, PT, R6, R35, PT ;  /* 0x000000230600720c */ /* 0x000fe20003f64070 */
[----:B------:R-:W-:Y:S01]  /*1770*/  @!P2 IMAD.IADD R39, R39, 0x1, -R6 ;  /* 0x000000012727a824 */ /* 0x000fe200078e0a06 */
[----:B------:R-:W-:Y:S01]  /*1780*/  IABS R49, R14 ;  /* 0x0000000e00317213 */ /* 0x000fe20000000000 */
[----:B------:R-:W-:Y:S01]  /*1790*/  IMAD.MOV.U32 R16, RZ, RZ, R8 ;  /* 0x000000ffff107224 */ /* 0x000fe200078e0008 */
[----:B------:R-:W-:Y:S01]  /*17a0*/  ISETP.GE.AND P4, PT, R12, RZ, PT ;  /* 0x000000ff0c00720c */ /* 0x000fe20003f86270 */
[----:B------:R-:W-:Y:S01]  /*17b0*/  IMAD.HI.U32 R8, R9, R43, RZ ;  /* 0x0000002b09087227 */ /* 0x000fe200078e00ff */
[----:B------:R-:W-:-:S02]  /*17c0*/  ISETP.GT.U32.AND P2, PT, R6, R39, PT ;  /* 0x000000270600720c */ /* 0x000fc40003f44070 */
[C---:B------:R-:W-:Y:S01]  /*17d0*/  LOP3.LUT R22, R20.reuse, 0x20, RZ, 0xfc, !PT ;  /* 0x0000002014167812 */ /* 0x040fe200078efcff */
[----:B------:R-:W-:Y:S01]  /*17e0*/  IMAD.HI.U32 R5, R9, R16, RZ ;  /* 0x0000001009057227 */ /* 0x000fe200078e00ff */
[C---:B------:R-:W-:Y:S02]  /*17f0*/  LOP3.LUT R24, R20.reuse, 0x1c, RZ, 0xfc, !PT ;  /* 0x0000001c14187812 */ /* 0x040fe400078efcff */
[----:B------:R-:W-:Y:S01]  /*1800*/  IABS R57, R22 ;  /* 0x0000001600397213 */ /* 0x000fe20000000000 */
[----:B------:R-:W-:Y:S01]  /*1810*/  IMAD.MOV R5, RZ, RZ, -R5 ;  /* 0x000000ffff057224 */ /* 0x000fe200078e0a05 */
[----:B------:R-:W-:Y:S01]  /*1820*/  LOP3.LUT R26, R20, 0x18, RZ, 0xfc, !PT ;  /* 0x00000018141a7812 */ /* 0x000fe200078efcff */
[----:B------:R-:W-:Y:S01]  /*1830*/  IMAD.MOV R8, RZ, RZ, -R8 ;  /* 0x000000ffff087224 */ /* 0x000fe200078e0a08 */
[----:B------:R-:W-:Y:S01]  /*1840*/  IABS R59, R24 ;  /* 0x00000018003b7213 */ /* 0x000fe20000000000 */
[----:B------:R-:W-:Y:S01]  /*1850*/  IMAD R5, R6, R5, R16 ;  /* 0x0000000506057224 */ /* 0x000fe200078e0210 */
[----:B------:R-:W-:Y:S01]  /*1860*/  LOP3.LUT R16, R20, 0x24, RZ, 0xfc, !PT ;  /* 0x0000002414107812 */ /* 0x000fe200078efcff */
[C---:B------:R-:W-:Y:S01]  /*1870*/  IMAD R43, R6.reuse, R8, R43 ;  /* 0x00000008062b7224 */ /* 0x040fe200078e022b */
[----:B------:R-:W-:Y:S01]  /*1880*/  IABS R61, R26 ;  /* 0x0000001a003d7213 */ /* 0x000fe20000000000 */
[--C-:B------:R-:W-:Y:S01]  /*1890*/  @!P2 IMAD.IADD R39, R39, 0x1, -R6.reuse ;  /* 0x000000012727a824 */ /* 0x100fe200078e0a06 */
[----:B------:R-:W-:Y:S01]  /*18a0*/  ISETP.GT.U32.AND P2, PT, R6, R5, PT ;  /* 0x000000050600720c */ /* 0x000fe20003f44070 */
[----:B------:R-:W-:Y:S01]  /*18b0*/  @!P3 IMAD.IADD R35, R35, 0x1, -R6 ;  /* 0x000000012323b824 */ /* 0x000fe200078e0a06 */
[----:B------:R-:W-:Y:S01]  /*18c0*/  ISETP.GE.AND P3, PT, R10, RZ, PT ;  /* 0x000000ff0a00720c */ /* 0x000fe20003f66270 */
[----:B------:R-:W-:Y:S01]  /*18d0*/  @!P1 IMAD.MOV R39, RZ, RZ, -R39 ;  /* 0x000000ffff279224 */ /* 0x000fe200078e0a27 */
[----:B------:R-:W-:Y:S01]  /*18e0*/  ISETP.GT.U32.AND P1, PT, R6, R43, PT ;  /* 0x0000002b0600720c */ /* 0x000fe20003f24070 */
[----:B------:R-:W-:Y:S01]  /*18f0*/  IMAD.HI.U32 R10, R9, R45, RZ ;  /* 0x0000002d090a7227 */ /* 0x000fe200078e00ff */
[----:B------:R-:W-:-:S03]  /*1900*/  IABS R55, R16 ;  /* 0x0000001000377213 */ /* 0x000fc60000000000 */
[----:B------:R-:W-:-:S04]  /*1910*/  IMAD.HI.U32 R12, R9, R49, RZ ;  /* 0x00000031090c7227 */ /* 0x000fc800078e00ff */
[----:B------:R-:W-:Y:S02]  /*1920*/  @!P2 IMAD.IADD R5, R5, 0x1, -R6 ;  /* 0x000000010505a824 */ /* 0x000fe400078e0a06 */
[----:B------:R-:W-:Y:S02]  /*1930*/  IMAD.MOV R10, RZ, RZ, -R10 ;  /* 0x000000ffff0a7224 */ /* 0x000fe400078e0a0a */
[----:B------:R-:W-:Y:S01]  /*1940*/  @!P1 IMAD.IADD R43, R43, 0x1, -R6 ;  /* 0x000000012b2b9824 */ /* 0x000fe200078e0a06 */
[C---:B------:R-:W-:Y:S01]  /*1950*/  ISETP.GT.U32.AND P2, PT, R6.reuse, R5, PT ;  /* 0x000000050600720c */ /* 0x040fe20003f44070 */
[----:B------:R-:W-:Y:S02]  /*1960*/  IMAD.MOV R12, RZ, RZ, -R12 ;  /* 0x000000ffff0c7224 */ /* 0x000fe400078e0a0c */
[C---:B------:R-:W-:Y:S01]  /*1970*/  IMAD R45, R6.reuse, R10, R45 ;  /* 0x0000000a062d7224 */ /* 0x040fe200078e022d */
[C---:B------:R-:W-:Y:S01]  /*1980*/  ISETP.GT.U32.AND P1, PT, R6.reuse, R43, PT ;  /* 0x0000002b0600720c */ /* 0x040fe20003f24070 */
[----:B------:R-:W-:-:S02]  /*1990*/  IMAD R49, R6, R12, R49 ;  /* 0x0000000c06317224 */ /* 0x000fc400078e0231 */
[----:B------:R-:W-:Y:S01]  /*19a0*/  @!P5 IMAD.MOV R35, RZ, RZ, -R35 ;  /* 0x000000ffff23d224 */ /* 0x000fe200078e0a23 */
[----:B------:R-:W-:Y:S01]  /*19b0*/  ISETP.GE.AND P5, PT, R14, RZ, PT ;  /* 0x000000ff0e00720c */ /* 0x000fe20003fa6270 */
[----:B------:R-:W-:-:S04]  /*19c0*/  IMAD.HI.U32 R14, R9, R51, RZ ;  /* 0x00000033090e7227 */ /* 0x000fc800078e00ff */
[----:B------:R-:W-:Y:S01]  /*19d0*/  @!P2 IMAD.IADD R5, R5, 0x1, -R6 ;  /* 0x000000010505a824 */ /* 0x000fe200078e0a06 */
[C---:B------:R-:W-:Y:S01]  /*19e0*/  ISETP.GT.U32.AND P2, PT, R6.reuse, R45, PT ;  /* 0x0000002d0600720c */ /* 0x040fe20003f44070 */
[----:B------:R-:W-:Y:S02]  /*19f0*/  IMAD.MOV R14, RZ, RZ, -R14 ;  /* 0x000000ffff0e7224 */ /* 0x000fe400078e0a0e */
[----:B------:R-:W-:Y:S01]  /*1a00*/  @!P1 IMAD.IADD R43, R43, 0x1, -R6 ;  /* 0x000000012b2b9824 */ /* 0x000fe200078e0a06 */
[C---:B------:R-:W-:Y:S01]  /*1a10*/  ISETP.GT.U32.AND P1, PT, R6.reuse, R49, PT ;  /* 0x000000310600720c */ /* 0x040fe20003f24070 */
[----:B------:R-:W-:Y:S01]  /*1a20*/  IMAD R51, R6, R14, R51 ;  /* 0x0000000e06337224 */ /* 0x000fe200078e0233 */
[----:B------:R-:W-:Y:S01]  /*1a30*/  LOP3.LUT R14, R20, 0x28, RZ, 0xfc, !PT ;  /* 0x00000028140e7812 */ /* 0x000fe200078efcff */
[----:B------:R-:W-:-:S03]  /*1a40*/  IMAD.HI.U32 R10, R9, R55, RZ ;  /* 0x00000037090a7227 */ /* 0x000fc600078e00ff */
[----:B------:R-:W-:Y:S01]  /*1a50*/  IABS R53, R14 ;  /* 0x0000000e00357213 */ /* 0x000fe20000000000 */
[----:B------:R-:W-:-:S04]  /*1a60*/  IMAD.HI.U32 R12, R9, R57, RZ ;  /* 0x00000039090c7227 */ /* 0x000fc800078e00ff */
[--C-:B------:R-:W-:Y:S02]  /*1a70*/  @!P2 IMAD.IADD R45, R45, 0x1, -R6.reuse ;  /* 0x000000012d2da824 */ /* 0x100fe400078e0a06 */
[----:B------:R-:W-:Y:S02]  /*1a80*/  @!P1 IMAD.IADD R49, R49, 0x1, -R6 ;  /* 0x0000000131319824 */ /* 0x000fe400078e0a06 */
[----:B------:R-:W-:Y:S01]  /*1a90*/  IMAD.HI.U32 R8, R9, R53, RZ ;  /* 0x0000003509087227 */ /* 0x000fe200078e00ff */
[C---:B------:R-:W-:Y:S02]  /*1aa0*/  ISETP.GT.U32.AND P2, PT, R6.reuse, R45, PT ;  /* 0x0000002d0600720c */ /* 0x040fe40003f44070 */
[----:B------:R-:W-:Y:S01]  /*1ab0*/  ISETP.GT.U32.AND P1, PT, R6, R49, PT ;  /* 0x000000310600720c */ /* 0x000fe20003f24070 */
[----:B------:R-:W-:Y:S02]  /*1ac0*/  IMAD.MOV R10, RZ, RZ, -R10 ;  /* 0x000000ffff0a7224 */ /* 0x000fe400078e0a0a */
[----:B------:R-:W-:-:S02]  /*1ad0*/  IMAD.MOV.U32 R41, RZ, RZ, R5 ;  /* 0x000000ffff297224 */ /* 0x000fc400078e0005 */
[----:B------:R-:W-:Y:S02]  /*1ae0*/  IMAD.MOV R8, RZ, RZ, -R8 ;  /* 0x000000ffff087224 */ /* 0x000fe400078e0a08 */
[----:B------:R-:W-:Y:S02]  /*1af0*/  IMAD.MOV R12, RZ, RZ, -R12 ;  /* 0x000000ffff0c7224 */ /* 0x000fe400078e0a0c */
[C---:B------:R-:W-:Y:S02]  /*1b00*/  IMAD R55, R6.reuse, R10, R55 ;  /* 0x0000000a06377224 */ /* 0x040fe400078e0237 */
[----:B------:R-:W-:Y:S01]  /*1b10*/  @!P0 IMAD.MOV R41, RZ, RZ, -R41 ;  /* 0x000000ffff298224 */ /* 0x000fe200078e0a29 */
[C---:B------:R-:W-:Y:S01]  /*1b20*/  ISETP.GT.U32.AND P0, PT, R6.reuse, R51, PT ;  /* 0x000000330600720c */ /* 0x040fe20003f04070 */
[----:B------:R-:W-:Y:S02]  /*1b30*/  IMAD R53, R6, R8, R53 ;  /* 0x0000000806357224 */ /* 0x000fe400078e0235 */
[----:B------:R-:W-:-:S04]  /*1b40*/  IMAD.HI.U32 R8, R9, R59, RZ ;  /* 0x0000003b09087227 */ /* 0x000fc800078e00ff */
[----:B------:R-:W-:Y:S01]  /*1b50*/  IMAD R57, R6, R12, R57 ;  /* 0x0000000c06397224 */ /* 0x000fe200078e0239 */
[----:B------:R-:W-:Y:S01]  /*1b60*/  LOP3.LUT R12, R20, 0x14, RZ, 0xfc, !PT ;  /* 0x00000014140c7812 */ /* 0x000fe200078efcff */
[----:B------:R-:W-:Y:S01]  /*1b70*/  @!P2 IMAD.IADD R45, R45, 0x1, -R6 ;  /* 0x000000012d2da824 */ /* 0x000fe200078e0a06 */
[----:B------:R-:W-:Y:S01]  /*1b80*/  ISETP.GT.U32.AND P2, PT, R6, R55, PT ;  /* 0x000000370600720c */ /* 0x000fe20003f44070 */
[----:B------:R-:W-:Y:S01]  /*1b90*/  IMAD.HI.U32 R10, R9, R61, RZ ;  /* 0x0000003d090a7227 */ /* 0x000fe200078e00ff */
[----:B------:R-:W-:-:S03]  /*1ba0*/  IABS R63, R12 ;  /* 0x0000000c003f7213 */ /* 0x000fc60000000000 */
[----:B------:R-:W-:Y:S02]  /*1bb0*/  IMAD.MOV R8, RZ, RZ, -R8 ;  /* 0x000000ffff087224 */ /* 0x000fe400078e0a08 */
[----:B------:R-:W-:Y:S01]  /*1bc0*/  @!P1 IMAD.IADD R49, R49, 0x1, -R6 ;  /* 0x0000000131319824 */ /* 0x000fe200078e0a06 */
[C---:B------:R-:W-:Y:S01]  /*1bd0*/  ISETP.GT.U32.AND P1, PT, R6.reuse, R57, PT ;  /* 0x000000390600720c */ /* 0x040fe20003f24070 */
[----:B------:R-:W-:Y:S02]  /*1be0*/  IMAD.MOV R10, RZ, RZ, -R10 ;  /* 0x000000ffff0a7224 */ /* 0x000fe400078e0a0a */
[C---:B------:R-:W-:Y:S02]  /*1bf0*/  IMAD R59, R6.reuse, R8, R59 ;  /* 0x00000008063b7224 */ /* 0x040fe400078e023b */
[----:B------:R-:W-:Y:S01]  /*1c00*/  @!P3 IMAD.MOV R43, RZ, RZ, -R43 ;  /* 0x000000ffff2bb224 */ /* 0x000fe200078e0a2b */
[C---:B------:R-:W-:Y:S01]  /*1c10*/  ISETP.GT.U32.AND P3, PT, R6.reuse, R53, PT ;  /* 0x000000350600720c */ /* 0x040fe20003f64070 */
[----:B------:R-:W-:-:S02]  /*1c20*/  IMAD R61, R6, R10, R61 ;  /* 0x0000000a063d7224 */ /* 0x000fc400078e023d */
[----:B------:R-:W-:-:S04]  /*1c30*/  IMAD.HI.U32 R10, R9, R65, RZ ;  /* 0x00000041090a7227 */ /* 0x000fc800078e00ff */
[----:B------:R-:W-:-:S04]  /*1c40*/  IMAD.HI.U32 R8, R9, R63, RZ ;  /* 0x0000003f09087227 */ /* 0x000fc800078e00ff */
[----:B------:R-:W-:Y:S01]  /*1c50*/  @!P0 IMAD.IADD R51, R51, 0x1, -R6 ;  /* 0x0000000133338824 */ /* 0x000fe200078e0a06 */
[C---:B------:R-:W-:Y:S01]  /*1c60*/  ISETP.GT.U32.AND P0, PT, R6.reuse, R59, PT ;  /* 0x0000003b0600720c */ /* 0x040fe20003f04070 */
[----:B------:R-:W-:Y:S02]  /*1c70*/  IMAD.MOV R10, RZ, RZ, -R10 ;  /* 0x000000ffff0a7224 */ /* 0x000fe400078e0a0a */
[----:B------:R-:W-:Y:S02]  /*1c80*/  @!P2 IMAD.IADD R55, R55, 0x1, -R6 ;  /* 0x000000013737a824 */ /* 0x000fe400078e0a06 */
[----:B------:R-:W-:Y:S02]  /*1c90*/  IMAD.MOV R8, RZ, RZ, -R8 ;  /* 0x000000ffff087224 */ /* 0x000fe400078e0a08 */
[C---:B------:R-:W-:Y:S02]  /*1ca0*/  IMAD R65, R6.reuse, R10, R65 ;  /* 0x0000000a06417224 */ /* 0x040fe400078e0241 */
[----:B------:R-:W-:Y:S01]  /*1cb0*/  @!P1 IMAD.IADD R57, R57, 0x1, -R6 ;  /* 0x0000000139399824 */ /* 0x000fe200078e0a06 */
[C---:B------:R-:W-:Y:S01]  /*1cc0*/  ISETP.GT.U32.AND P1, PT, R6.reuse, R55, PT ;  /* 0x000000370600720c */ /* 0x040fe20003f24070 */
[----:B------:R-:W-:-:S02]  /*1cd0*/  IMAD R63, R6, R8, R63 ;  /* 0x00000008063f7224 */ /* 0x000fc400078e023f */
[----:B------:R-:W-:-:S04]  /*1ce0*/  IMAD.HI.U32 R10, R9, R69, RZ ;  /* 0x00000045090a7227 */ /* 0x000fc800078e00ff */
[----:B------:R-:W-:-:S04]  /*1cf0*/  IMAD.HI.U32 R8, R9, R67, RZ ;  /* 0x0000004309087227 */ /* 0x000fc800078e00ff */
[----:B------:R-:W-:Y:S01]  /*1d00*/  @!P3 IMAD.IADD R53, R53, 0x1, -R6 ;  /* 0x000000013535b824 */ /* 0x000fe200078e0a06 */
[C---:B------:R-:W-:Y:S01]  /*1d10*/  ISETP.GT.U32.AND P3, PT, R6.reuse, R61, PT ;  /* 0x0000003d0600720c */ /* 0x040fe20003f64070 */
[----:B------:R-:W-:Y:S01]  /*1d20*/  @!P4 IMAD.MOV R45, RZ, RZ, -R45 ;  /* 0x000000ffff2dc224 */ /* 0x000fe200078e0a2d */
[C---:B------:R-:W-:Y:S01]  /*1d30*/  ISETP.GT.U32.AND P4, PT, R6.reuse, R51, PT ;  /* 0x000000330600720c */ /* 0x040fe20003f84070 */
[----:B------:R-:W-:Y:S01]  /*1d40*/  IMAD.MOV R10, RZ, RZ, -R10 ;  /* 0x000000ffff0a7224 */ /* 0x000fe200078e0a0a */
[----:B------:R-:W-:Y:S01]  /*1d50*/  ISETP.GT.U32.AND P2, PT, R6, R53, PT ;  /* 0x000000350600720c */ /* 0x000fe20003f44070 */
[----:B------:R-:W-:-:S04]  /*1d60*/  IMAD.HI.U32 R5, R9, R71, RZ ;  /* 0x0000004709057227 */ /* 0x000fc800078e00ff */
[----:B------:R-:W-:Y:S02]  /*1d70*/  IMAD.MOV R8, RZ, RZ, -R8 ;  /* 0x000000ffff087224 */ /* 0x000fe400078e0a08 */
[----:B------:R-:W-:Y:S01]  /*1d80*/  @!P0 IMAD.IADD R59, R59, 0x1, -R6 ;  /* 0x000000013b3b8824 */ /* 0x000fe200078e0a06 */
[C---:B------:R-:W-:Y:S01]  /*1d90*/  ISETP.GT.U32.AND P0, PT, R6.reuse, R57, PT ;  /* 0x000000390600720c */ /* 0x040fe20003f04070 */
[----:B------:R-:W-:Y:S01]  /*1da0*/  IMAD R69, R6, R10, R69 ;  /* 0x0000000a06457224 */ /* 0x000fe200078e0245 */
[----:B------:R-:W-:Y:S01]  /*1db0*/  LOP3.LUT R10, R20, 0x4, RZ, 0xfc, !PT ;  /* 0x00000004140a7812 */ /* 0x000fe200078efcff */
[----:B------:R-:W-:Y:S02]  /*1dc0*/  IMAD.MOV R5, RZ, RZ, -R5 ;  /* 0x000000ffff057224 */ /* 0x000fe400078e0a05 */
[C---:B------:R-:W-:Y:S01]  /*1dd0*/  IMAD R67, R6.reuse, R8, R67 ;  /* 0x0000000806437224 */ /* 0x040fe200078e0243 */
[----:B------:R-:W-:Y:S01]  /*1de0*/  SHF.R.S32.HI R8, RZ, 0x6, R0 ;  /* 0x00000006ff087819 */ /* 0x000fe20000011400 */
[C---:B------:R-:W-:Y:S01]  /*1df0*/  IMAD R71, R6.reuse, R5, R71 ;  /* 0x0000000506477224 */ /* 0x040fe200078e0247 */
[----:B------:R-:W-:Y:S01]  /*1e00*/  IABS R5, R10 ;  /* 0x0000000a00057213 */ /* 0x000fe20000000000 */
[--C-:B------:R-:W-:Y:S01]  /*1e10*/  @!P1 IMAD.IADD R55, R55, 0x1, -R6.reuse ;  /* 0x0000000137379824 */ /* 0x100fe200078e0a06 */
[C---:B------:R-:W-:Y:S01]  /*1e20*/  ISETP.GT.U32.AND P1, PT, R6.reuse, R67, PT ;  /* 0x000000430600720c */ /* 0x040fe20003f24070 */
[--C-:B------:R-:W-:Y:S01]  /*1e30*/  @!P3 IMAD.IADD R61, R61, 0x1, -R6.reuse ;  /* 0x000000013d3db824 */ /* 0x100fe200078e0a06 */
[C---:B------:R-:W-:Y:S01]  /*1e40*/  ISETP.GT.U32.AND P3, PT, R6.reuse, R59, PT ;  /* 0x0000003b0600720c */ /* 0x040fe20003f64070 */
[----:B------:R-:W-:Y:S01]  /*1e50*/  @!P4 IMAD.IADD R51, R51, 0x1, -R6 ;  /* 0x000000013333c824 */ /* 0x000fe200078e0a06 */
[----:B------:R-:W-:Y:S01]  /*1e60*/  ISETP.GT.U32.AND P4, PT, R6, R63, PT ;  /* 0x0000003f0600720c */ /* 0x000fe20003f84070 */
[----:B------:R-:W-:Y:S01]  /*1e70*/  IMAD.HI.U32 R9, R9, R5, RZ ;  /* 0x0000000509097227 */ /* 0x000fe200078e00ff */
[----:B------:R-:W-:-:S03]  /*1e80*/  SGXT R8, R8, 0x1 ;  /* 0x000000010808781a */ /* 0x000fc60000000200 */
[----:B------:R-:W-:Y:S01]  /*1e90*/  @!P5 IMAD.MOV R49, RZ, RZ, -R49 ;  /* 0x000000ffff31d224 */ /* 0x000fe200078e0a31 */
[C---:B------:R-:W-:Y:S01]  /*1ea0*/  ISETP.GT.U32.AND P5, PT, R6.reuse, R61, PT ;  /* 0x0000003d0600720c */ /* 0x040fe20003fa4070 */
[--C-:B------:R-:W-:Y:S01]  /*1eb0*/  @!P2 IMAD.IADD R53, R53, 0x1, -R6.reuse ;  /* 0x000000013535a824 */ /* 0x100fe200078e0a06 */
[C---:B------:R-:W-:Y:S01]  /*1ec0*/  ISETP.GT.U32.AND P2, PT, R6.reuse, R65, PT ;  /* 0x000000410600720c */ /* 0x040fe20003f44070 */
[--C-:B------:R-:W-:Y:S01]  /*1ed0*/  @!P0 IMAD.IADD R57, R57, 0x1, -R6.reuse ;  /* 0x0000000139398824 */ /* 0x100fe200078e0a06 */
[----:B------:R-:W-:Y:S01]  /*1ee0*/  ISETP.GT.U32.AND P0, PT, R6, R71, PT ;  /* 0x000000470600720c */ /* 0x000fe20003f04070 */
[----:B------:R-:W-:Y:S01]  /*1ef0*/  IMAD.MOV R9, RZ, RZ, -R9 ;  /* 0x000000ffff097224 */ /* 0x000fe200078e0a09 */
[----:B------:R-:W-:Y:S01]  /*1f00*/  LOP3.LUT R8, R8, 0x90, RZ, 0xc0, !PT ;  /* 0x0000009008087812 */ /* 0x000fe200078ec0ff */
[----:B------:R-:W-:Y:S01]  /*1f10*/  @!P1 IMAD.IADD R67, R67, 0x1, -R6 ;  /* 0x0000000143439824 */ /* 0x000fe200078e0a06 */
[----:B------:R-:W-:Y:S01]  /*1f20*/  ISETP.GE.AND P1, PT, R22, RZ, PT ;  /* 0x000000ff1600720c */ /* 0x000fe20003f26270 */
[----:B------:R-:W-:-:S02]  /*1f30*/  IMAD R9, R6, R9, R5 ;  /* 0x0000000906097224 */ /* 0x000fc400078e0205 */
[--C-:B------:R-:W-:Y:S01]  /*1f40*/  @!P3 IMAD.IADD R59, R59, 0x1, -R6.reuse ;  /* 0x000000013b3bb824 */ /* 0x100fe200078e0a06 */
[C---:B------:R-:W-:Y:S01]  /*1f50*/  ISETP.GT.U32.AND P3, PT, R6.reuse, R69, PT ;  /* 0x000000450600720c */ /* 0x040fe20003f64070 */
[--C-:B------:R-:W-:Y:S01]  /*1f60*/  @!P4 IMAD.IADD R63, R63, 0x1, -R6.reuse ;  /* 0x000000013f3fc824 */ /* 0x100fe200078e0a06 */
[----:B------:R-:W-:Y:S01]  /*1f70*/  ISETP.GT.U32.AND P4, PT, R6, R9, PT ;  /* 0x000000090600720c */ /* 0x000fe20003f84070 */
[--C-:B------:R-:W-:Y:S01]  /*1f80*/  @!P5 IMAD.IADD R61, R61, 0x1, -R6.reuse ;  /* 0x000000013d3dd824 */ /* 0x100fe200078e0a06 */
[----:B------:R-:W-:Y:S01]  /*1f90*/  ISETP.GE.AND P5, PT, R14, RZ, PT ;  /* 0x000000ff0e00720c */ /* 0x000fe20003fa6270 */
[--C-:B------:R-:W-:Y:S01]  /*1fa0*/  @!P2 IMAD.IADD R65, R65, 0x1, -R6.reuse ;  /* 0x000000014141a824 */ /* 0x100fe200078e0a06 */
[----:B------:R-:W-:Y:S01]  /*1fb0*/  ISETP.GE.AND P2, PT, R16, RZ, PT ;  /* 0x000000ff1000720c */ /* 0x000fe20003f46270 */
[----:B------:R-:W-:Y:S01]  /*1fc0*/  @!P0 IMAD.IADD R71, R71, 0x1, -R6 ;  /* 0x0000000147478824 */ /* 0x000fe200078e0a06 */
[----:B------:R-:W-:Y:S01]  /*1fd0*/  ISETP.GE.AND P0, PT, R24, RZ, PT ;  /* 0x000000ff1800720c */ /* 0x000fe20003f06270 */
[----:B------:R-:W-:-:S02]  /*1fe0*/  @!P1 IMAD.MOV R57, RZ, RZ, -R57 ;  /* 0x000000ffff399224 */ /* 0x000fc400078e0a39 */
[----:B------:R-:W-:Y:S01]  /*1ff0*/  @!P6 IMAD.MOV R51, RZ, RZ, -R51 ;  /* 0x000000ffff33e224 */ /* 0x000fe200078e0a33 */
[----:B------:R-:W-:Y:S01]  /*2000*/  ISETP.GT.U32.AND P1, PT, R6, R71, PT ;  /* 0x000000470600720c */ /* 0x000fe20003f24070 */
[--C-:B------:R-:W-:Y:S01]  /*2010*/  @!P3 IMAD.IADD R69, R69, 0x1, -R6.reuse ;  /* 0x000000014545b824 */ /* 0x100fe200078e0a06 */
[----:B------:R-:W-:Y:S01]  /*2020*/  ISETP.GE.AND P3, PT, R26, RZ, PT ;  /* 0x000000ff1a00720c */ /* 0x000fe20003f66270 */
[--C-:B------:R-:W-:Y:S01]  /*2030*/  @!P4 IMAD.IADD R9, R9, 0x1, -R6.reuse ;  /* 0x000000010909c824 */ /* 0x100fe200078e0a06 */
[C---:B------:R-:W-:Y:S01]  /*2040*/  ISETP.GT.U32.AND P4, PT, R6.reuse, R63, PT ;  /* 0x0000003f0600720c */ /* 0x040fe20003f84070 */
[----:B------:R-:W-:Y:S01]  /*2050*/  @!P5 IMAD.MOV R53, RZ, RZ, -R53 ;  /* 0x000000ffff35d224 */ /* 0x000fe200078e0a35 */
[C---:B------:R-:W-:Y:S01]  /*2060*/  ISETP.GT.U32.AND P5, PT, R6.reuse, R65, PT ;  /* 0x000000410600720c */ /* 0x040fe20003fa4070 */
[----:B------:R-:W-:Y:S01]  /*2070*/  @!P2 IMAD.MOV R55, RZ, RZ, -R55 ;  /* 0x000000ffff37a224 */ /* 0x000fe200078e0a37 */
[C---:B------:R-:W-:Y:S01]  /*2080*/  ISETP.GT.U32.AND P2, PT, R6.reuse, R67, PT ;  /* 0x000000430600720c */ /* 0x040fe20003f44070 */
[----:B------:R-:W-:Y:S01]  /*2090*/  @!P0 IMAD.MOV R59, RZ, RZ, -R59 ;  /* 0x000000ffff3b8224 */ /* 0x000fe200078e0a3b */
[----:B------:R-:W-:Y:S01]  /*20a0*/  ISETP.GT.U32.AND P6, PT, R6, R69, PT ;  /* 0x000000450600720c */ /* 0x000fe20003fc4070 */
[----:B------:R-:W-:Y:S01]  /*20b0*/  IMAD.SHL.U32 R5, R0, 0x2, RZ ;  /* 0x0000000200057824 */ /* 0x000fe200078e00ff */
[----:B------:R-:W-:Y:S01]  /*20c0*/  ISETP.GT.U32.AND P0, PT, R6, R9, PT ;  /* 0x000000090600720c */ /* 0x000fe20003f04070 */
[--C-:B------:R-:W-:Y:S01]  /*20d0*/  @!P1 IMAD.IADD R71, R71, 0x1, -R6.reuse ;  /* 0x0000000147479824 */ /* 0x100fe200078e0a06 */
[----:B------:R-:W-:Y:S01]  /*20e0*/  ISETP.GE.AND P1, PT, R32, RZ, PT ;  /* 0x000000ff2000720c */ /* 0x000fe20003f26270 */
[----:B------:R-:W-:Y:S01]  /*20f0*/  @!P3 IMAD.MOV R61, RZ, RZ, -R61 ;  /* 0x000000ffff3db224 */ /* 0x000fe200078e0a3d */
[----:B------:R-:W-:Y:S01]  /*2100*/  ISETP.GE.AND P3, PT, R20, RZ, PT ;  /* 0x000000ff1400720c */ /* 0x000fe20003f66270 */
[--C-:B------:R-:W-:Y:S01]  /*2110*/  @!P4 IMAD.IADD R63, R63, 0x1, -R6.reuse ;  /* 0x000000013f3fc824 */ /* 0x100fe200078e0a06 */
[----:B------:R-:W-:Y:S01]  /*2120*/  ISETP.GE.AND P4, PT, R12, RZ, PT ;  /* 0x000000ff0c00720c */ /* 0x000fe20003f86270 */
[--C-:B------:R-:W-:Y:S01]  /*2130*/  @!P5 IMAD.IADD R65, R65, 0x1, -R6.reuse ;  /* 0x000000014141d824 */ /* 0x100fe200078e0a06 */
[----:B------:R-:W-:Y:S01]  /*2140*/  ISETP.GE.AND P5, PT, R28, RZ, PT ;  /* 0x000000ff1c00720c */ /* 0x000fe20003fa6270 */
[--C-:B------:R-:W-:Y:S01]  /*2150*/  @!P2 IMAD.IADD R67, R67, 0x1, -R6.reuse ;  /* 0x000000014343a824 */ /* 0x100fe200078e0a06 */
[----:B------:R-:W-:Y:S01]  /*2160*/  ISETP.GE.AND P2, PT, R30, RZ, PT ;  /* 0x000000ff1e00720c */ /* 0x000fe20003f46270 */
[--C-:B------:R-:W-:Y:S01]  /*2170*/  @!P6 IMAD.IADD R69, R69, 0x1, -R6.reuse ;  /* 0x000000014545e824 */ /* 0x100fe200078e0a06 */
[----:B------:R-:W-:Y:S01]  /*2180*/  ISETP.GE.AND P6, PT, R10, RZ, PT ;  /* 0x000000ff0a00720c */ /* 0x000fe20003fc6270 */
[----:B------:R-:W-:Y:S01]  /*2190*/  @!P0 IMAD.IADD R9, R9, 0x1, -R6 ;  /* 0x0000000109098824 */ /* 0x000fe200078e0a06 */
[----:B------:R-:W-:Y:S01]  /*21a0*/  ISETP.NE.AND P0, PT, R47, RZ, PT ;  /* 0x000000ff2f00720c */ /* 0x000fe20003f05270 */
[----:B------:R-:W-:Y:S01]  /*21b0*/  @!P1 IMAD.MOV R69, RZ, RZ, -R69 ;  /* 0x000000ffff459224 */ /* 0x000fe200078e0a45 */
[----:B------:R-:W-:Y:S01]  /*21c0*/  LOP3.LUT R6, RZ, R47, RZ, 0x33, !PT ;  /* 0x0000002fff067212 */ /* 0x000fe200078e33ff */
[----:B------:R-:W-:Y:S01]  /*21d0*/  @!P3 IMAD.MOV R71, RZ, RZ, -R71 ;  /* 0x000000ffff47b224 */ /* 0x000fe200078e0a47 */
[----:B------:R-:W-:Y:S01]  /*21e0*/  LEA R134, P1, R18, UR6, 0x1 ;  /* 0x0000000612867c11 */ /* 0x000fe2000f8208ff */
[----:B------:R-:W-:Y:S01]  /*21f0*/  @!P4 IMAD.MOV R63, RZ, RZ, -R63 ;  /* 0x000000ffff3fc224 */ /* 0x000fe200078e0a3f */
[C---:B------:R-:W-:Y:S01]  /*2200*/  SEL R13, R6.reuse, R13, !P0 ;  /* 0x0000000d060d7207 */ /* 0x040fe20004000000 */
[----:B------:R-:W-:Y:S01]  /*2210*/  @!P5 IMAD.MOV R65, RZ, RZ, -R65 ;  /* 0x000000ffff41d224 */ /* 0x000fe200078e0a41 */
[----:B------:R-:W-:Y:S01]  /*2220*/  SEL R27, R6, R27, !P0 ;  /* 0x0000001b061b7207 */ /* 0x000fe20004000000 */
[----:B------:R-:W-:Y:S01]  /*2230*/  @!P2 IMAD.MOV R67, RZ, RZ, -R67 ;  /* 0x000000ffff43a224 */ /* 0x000fe200078e0a43 */
[----:B------:R-:W-:Y:S01]  /*2240*/  LEA.HI.X.SX32 R135, R18, UR7, 0x1, P1 ;  /* 0x0000000712877c11 */ /* 0x000fe200088f0eff */
[----:B------:R-:W-:Y:S01]  /*2250*/  IMAD R13, R13, UR5, RZ ;  /* 0x000000050d0d7c24 */ /* 0x000fe2000f8e02ff */
[----:B------:R-:W-:Y:S01]  /*2260*/  ULDC.64 UR6, c[0x0][0x218] ;  /* 0x0000860000067ab9 */ /* 0x000fe20000000a00 */
[C---:B------:R-:W-:Y:S01]  /*2270*/  SEL R41, R6.reuse, R41, !P0 ;  /* 0x0000002906297207 */ /* 0x040fe20004000000 */
[----:B------:R-:W-:Y:S01]  /*2280*/  IMAD R27, R27, UR5, RZ ;  /* 0x000000051b1b7c24 */ /* 0x000fe2000f8e02ff */
[C---:B------:R-:W-:Y:S01]  /*2290*/  SEL R57, R6.reuse, R57, !P0 ;  /* 0x0000003906397207 */ /* 0x040fe20004000000 */
[----:B------:R-:W-:Y:S01]  /*22a0*/  @!P6 IMAD.MOV R9, RZ, RZ, -R9 ;  /* 0x000000ffff09e224 */ /* 0x000fe200078e0a09 */
[----:B------:R-:W-:Y:S01]  /*22b0*/  LEA R202, P2, R13, UR6, 0x1 ;  /* 0x000000060dca7c11 */ /* 0x000fe2000f8408ff */
[----:B------:R-:W-:Y:S01]  /*22c0*/  IMAD R41, R41, UR5, RZ ;  /* 0x0000000529297c24 */ /* 0x000fe2000f8e02ff */
[----:B------:R-:W-:Y:S01]  /*22d0*/  SEL R15, R6, R15, !P0 ;  /* 0x0000000f060f7207 */ /* 0x000fe20004000000 */
[----:B------:R-:W-:Y:S01]  /*22e0*/  IMAD R57, R57, UR5, RZ ;  /* 0x0000000539397c24 */ /* 0x000fe2000f8e02ff */
[----:B------:R-:W-:Y:S01]  /*22f0*/  LEA.HI.X.SX32 R127, R13, UR7, 0x1, P2 ;  /* 0x000000070d7f7c11 */ /* 0x000fe200090f0eff */
[----:B------:R-:W-:Y:S01]  /*2300*/  IMAD.SHL.U32 R10, R90, 0x20, RZ ;  /* 0x000000205a0a7824 */ /* 0x000fe200078e00ff */
[----:B------:R-:W-:Y:S01]  /*2310*/  LEA R192, P2, R27, UR6, 0x1 ;  /* 0x000000061bc07c11 */ /* 0x000fe2000f8408ff */
[----:B------:R-:W-:Y:S01]  /*2320*/  IMAD R15, R15, UR5, RZ ;  /* 0x000000050f0f7c24 */ /* 0x000fe2000f8e02ff */
[C---:B------:R-:W-:Y:S01]  /*2330*/  SEL R9, R6.reuse, R9, !P0 ;  /* 0x0000000906097207 */ /* 0x040fe20004000000 */
[-C--:B------:R-:W-:Y:S01]  /*2340*/  IMAD R13, R3, R90.reuse, RZ ;  /* 0x0000005a030d7224 */ /* 0x080fe200078e02ff */
[----:B------:R-:W-:Y:S01]  /*2350*/  LEA.HI.X.SX32 R193, R27, UR7, 0x1, P2 ;  /* 0x000000071bc17c11 */ /* 0x000fe200090f0eff */
[-C--:B------:R-:W-:Y:S01]  /*2360*/  IMAD R14, R95, R90.reuse, RZ ;  /* 0x0000005a5f0e7224 */ /* 0x080fe200078e02ff */
[----:B------:R-:W-:Y:S01]  /*2370*/  LEA R168, P2, R41, UR6, 0x1 ;  /* 0x0000000629a87c11 */ /* 0x000fe2000f8408ff */
[----:B------:R-:W-:Y:S01]  /*2380*/  IMAD R9, R9, UR5, RZ ;  /* 0x0000000509097c24 */ /* 0x000fe2000f8e02ff */
[C---:B------:R-:W-:Y:S01]  /*2390*/  SEL R7, R6.reuse, R7, !P0 ;  /* 0x0000000706077207 */ /* 0x040fe20004000000 */
[-C--:B------:R-:W-:Y:S01]  /*23a0*/  IMAD R16, R97, R90.reuse, RZ ;  /* 0x0000005a61107224 */ /* 0x080fe200078e02ff */
[----:B------:R-:W-:Y:S01]  /*23b0*/  SEL R11, R6, R11, !P0 ;  /* 0x0000000b060b7207 */ /* 0x000fe20004000000 */
[-C--:B------:R-:W-:Y:S01]  /*23c0*/  IMAD R18, R100, R90.reuse, RZ ;  /* 0x0000005a64127224 */ /* 0x080fe200078e02ff */
[C---:B------:R-:W-:Y:S01]  /*23d0*/  SEL R29, R6.reuse, R29, !P0 ;  /* 0x0000001d061d7207 */ /* 0x040fe20004000000 */
[----:B------:R-:W-:Y:S01]  /*23e0*/  IMAD R7, R7, UR5, RZ ;  /* 0x0000000507077c24 */ /* 0x000fe2000f8e02ff */
[----:B------:R-:W-:Y:S01]  /*23f0*/  LEA.HI.X.SX32 R169, R41, UR7, 0x1, P2 ;  /* 0x0000000729a97c11 */ /* 0x000fe200090f0eff */
[----:B------:R-:W-:Y:S01]  /*2400*/  IMAD R11, R11, UR5, RZ ;  /* 0x000000050b0b7c24 */ /* 0x000fe2000f8e02ff */
[----:B------:R-:W-:Y:S01]  /*2410*/  LEA R124, P2, R57, UR6, 0x1 ;  /* 0x00000006397c7c11 */ /* 0x000fe2000f8408ff */
[----:B------:R-:W-:Y:S01]  /*2420*/  IMAD R29, R29, UR5, RZ ;  /* 0x000000051d1d7c24 */ /* 0x000fe2000f8e02ff */
[----:B------:R-:W-:Y:S01]  /*2430*/  SEL R17, R6, R17, !P0 ;  /* 0x0000001106117207 */ /* 0x000fe20004000000 */
[-C--:B------:R-:W-:Y:S01]  /*2440*/  IMAD R20, R102, R90.reuse, RZ ;  /* 0x0000005a66147224 */ /* 0x080fe200078e02ff */
[C---:B------:R-:W-:Y:S01]  /*2450*/  SEL R19, R6.reuse, R19, !P0 ;  /* 0x0000001306137207 */ /* 0x040fe20004000000 */
[----:B------:R-:W-:Y:S01]  /*2460*/  IMAD R22, R109, R90, RZ ;  /* 0x0000005a6d167224 */ /* 0x000fe200078e02ff */
[C---:B------:R-:W-:Y:S01]  /*2470*/  SEL R21, R6.reuse, R21, !P0 ;  /* 0x0000001506157207 */ /* 0x040fe20004000000 */
[----:B------:R-:W-:Y:S01]  /*2480*/  IMAD R17, R17, UR5, RZ ;  /* 0x0000000511117c24 */ /* 0x000fe2000f8e02ff */
[C---:B------:R-:W-:Y:S01]  /*2490*/  SEL R23, R6.reuse, R23, !P0 ;  /* 0x0000001706177207 */ /* 0x040fe20004000000 */
[----:B------:R-:W-:Y:S01]  /*24a0*/  IMAD R19, R19, UR5, RZ ;  /* 0x0000000513137c24 */ /* 0x000fe2000f8e02ff */
[C---:B------:R-:W-:Y:S01]  /*24b0*/  SEL R25, R6.reuse, R25, !P0 ;  /* 0x0000001906197207 */ /* 0x040fe20004000000 */
[----:B------:R-:W-:Y:S01]  /*24c0*/  IMAD R21, R21, UR5, RZ ;  /* 0x0000000515157c24 */ /* 0x000fe2000f8e02ff */
[----:B------:R-:W-:Y:S01]  /*24d0*/  SEL R43, R6, R43, !P0 ;  /* 0x0000002b062b7207 */ /* 0x000fe20004000000 */
[----:B------:R-:W-:Y:S01]  /*24e0*/  IMAD R23, R23, UR5, RZ ;  /* 0x0000000517177c24 */ /* 0x000fe2000f8e02ff */
[----:B------:R-:W-:Y:S01]  /*24f0*/  LEA R190, P1, R15, UR6, 0x1 ;  /* 0x000000060fbe7c11 */ /* 0x000fe2000f8208ff */
[----:B------:R-:W-:Y:S01]  /*2500*/  IMAD R25, R25, UR5, RZ ;  /* 0x0000000519197c24 */ /* 0x000fe2000f8e02ff */
[----:B------:R-:W-:Y:S01]  /*2510*/  LEA.HI.X.SX32 R163, R57, UR7, 0x1, P2 ;  /* 0x0000000739a37c11 */ /* 0x000fe200090f0eff */
[----:B------:R-:W-:Y:S01]  /*2520*/  IMAD R43, R43, UR5, RZ ;  /* 0x000000052b2b7c24 */ /* 0x000fe2000f8e02ff */
[----:B------:R-:W-:-:S02]  /*2530*/  LEA R152, P2, R9, UR6, 0x1 ;  /* 0x0000000609987c11 */ /* 0x000fc4000f8408ff */
[----:B------:R-:W-:Y:S02]  /*2540*/  CS2R R26, SRZ ;  /* 0x00000000001a7805 */ /* 0x000fe4000001ff00 */
[----:B------:R-:W-:Y:S01]  /*2550*/  LEA.HI.X.SX32 R191, R15, UR7, 0x1, P1 ;  /* 0x000000070fbf7c11 */ /* 0x000fe200088f0eff */
[----:B------:R-:W-:Y:S01]  /*2560*/  IMAD R15, R98, R90, RZ ;  /* 0x0000005a620f7224 */ /* 0x000fe200078e02ff */
[C---:B------:R-:W-:Y:S02]  /*2570*/  SEL R31, R6.reuse, R31, !P0 ;  /* 0x0000001f061f7207 */ /* 0x040fe40004000000 */
[----:B------:R-:W-:Y:S02]  /*2580*/  CS2R R40, SRZ ;  /* 0x0000000000287805 */ /* 0x000fe4000001ff00 */
[----:B------:R-:W-:Y:S02]  /*2590*/  SEL R33, R6, R33, !P0 ;  /* 0x0000002106217207 */ /* 0x000fe40004000000 */
[----:B------:R-:W-:-:S02]  /*25a0*/  CS2R R46, SRZ ;  /* 0x00000000002e7805 */ /* 0x000fc4000001ff00 */
        /* <DEDUP_REMOVED lines=10> */
[----:B------:R-:W-:Y:S01]  /*2650*/  LEA R186, P3, R11, UR6, 0x1 ;  /* 0x000000060bba7c11 */ /* 0x000fe2000f8608ff */
[----:B------:R-:W-:Y:S01]  /*2660*/  IMAD R59, R59, UR5, RZ ;  /* 0x000000053b3b7c24 */ /* 0x000fe2000f8e02ff */
[----:B------:R-:W-:-:S02]  /*2670*/  LEA R182, P1, R29, UR6, 0x1 ;  /* 0x000000061db67c11 */ /* 0x000fc4000f8208ff */
[----:B------:R-:W-:Y:S02]  /*2680*/  CS2R R56, SRZ ;  /* 0x0000000000387805 */ /* 0x000fe4000001ff00 */
[----:B------:R-:W-:Y:S02]  /*2690*/  LEA.HI.X.SX32 R155, R9, UR7, 0x1, P2 ;  /* 0x00000007099b7c11 */ /* 0x000fe400090f0eff */
[----:B------:R-:W0:Y:S01]  /*26a0*/  LDC R9, c[0x0][0x23c] ;  /* 0x00008f00ff097b82 */ /* 0x000e220000000800 */
[C---:B------:R-:W-:Y:S02]  /*26b0*/  SEL R45, R6.reuse, R45, !P0 ;  /* 0x0000002d062d7207 */ /* 0x040fe40004000000 */
[C---:B------:R-:W-:Y:S02]  /*26c0*/  SEL R49, R6.reuse, R49, !P0 ;  /* 0x0000003106317207 */ /* 0x040fe40004000000 */
[C---:B------:R-:W-:Y:S01]  /*26d0*/  SEL R51, R6.reuse, R51, !P0 ;  /* 0x0000003306337207 */ /* 0x040fe20004000000 */
[----:B------:R-:W-:Y:S01]  /*26e0*/  IMAD R45, R45, UR5, RZ ;  /* 0x000000052d2d7c24 */ /* 0x000fe2000f8e02ff */
        /* <DEDUP_REMOVED lines=16> */
[----:B------:R-:W-:Y:S01]  /*27f0*/  LEA.HI.X.SX32 R199, R7, UR7, 0x1, P4 ;  /* 0x0000000707c77c11 */ /* 0x000fe2000a0f0eff */
[----:B------:R-:W-:Y:S01]  /*2800*/  IMAD R69, R69, UR5, RZ ;  /* 0x0000000545457c24 */ /* 0x000fe2000f8e02ff */
[----:B------:R-:W-:Y:S01]  /*2810*/  LEA.HI.X.SX32 R187, R11, UR7, 0x1, P3 ;  /* 0x000000070bbb7c11 */ /* 0x000fe200098f0eff */
[----:B------:R-:W-:Y:S01]  /*2820*/  IMAD R6, R6, UR5, RZ ;  /* 0x0000000506067c24 */ /* 0x000fe2000f8e02ff */
[----:B------:R-:W-:Y:S01]  /*2830*/  LEA.HI.X.SX32 R185, R29, UR7, 0x1, P1 ;  /* 0x000000071db97c11 */ /* 0x000fe200088f0eff */
[----:B------:R-:W-:Y:S01]  /*2840*/  IMAD R11, R103, R90, RZ ;  /* 0x0000005a670b7224 */ /* 0x000fe200078e02ff */
[----:B------:R-:W-:-:S02]  /*2850*/  LEA R196, P0, R17, UR6, 0x1 ;  /* 0x0000000611c47c11 */ /* 0x000fc4000f8008ff */
[----:B------:R-:W-:Y:S02]  /*2860*/  CS2R R28, SRZ ;  /* 0x00000000001c7805 */ /* 0x000fe4000001ff00 */
[----:B------:R-:W-:Y:S02]  /*2870*/  LEA R188, P6, R19, UR6, 0x1 ;  /* 0x0000000613bc7c11 */ /* 0x000fe4000f8c08ff */
[----:B------:R-:W-:Y:S02]  /*2880*/  CS2R R70, SRZ ;  /* 0x0000000000467805 */ /* 0x000fe4000001ff00 */
[----:B------:R-:W-:Y:S01]  /*2890*/  LEA R204, P5, R21, UR6, 0x1 ;  /* 0x0000000615cc7c11 */ /* 0x000fe2000f8a08ff */
[----:B------:R-:W-:Y:S01]  /*28a0*/  UMOV UR5, URZ ;  /* 0x0000003f00057c82 */ /* 0x000fe20008000000 */
[----:B------:R-:W-:Y:S01]  /*28b0*/  LEA R194, P4, R23, UR6, 0x1 ;  /* 0x0000000617c27c11 */ /* 0x000fe2000f8808ff */
[----:B------:R-:W-:Y:S01]  /*28c0*/  UIADD3.64 UR8, UR4, UR8, URZ ;  /* 0x0000000804087297 */ /* 0x000fe2000fffe03f */
[----:B------:R-:W-:-:S02]  /*28d0*/  LEA R200, P3, R25, UR6, 0x1 ;  /* 0x0000000619c87c11 */ /* 0x000fc4000f8608ff */
[----:B------:R-:W-:Y:S02]  /*28e0*/  LEA R170, P1, R43, UR6, 0x1 ;  /* 0x000000062baa7c11 */ /* 0x000fe4000f8208ff */
[----:B------:R-:W-:Y:S01]  /*28f0*/  LEA.HI.X.SX32 R197, R17, UR7, 0x1, P0 ;  /* 0x0000000711c57c11 */ /* 0x000fe200080f0eff */
[-C--:B------:R-:W-:Y:S01]  /*2900*/  IMAD R17, R99, R90.reuse, RZ ;  /* 0x0000005a63117224 */ /* 0x080fe200078e02ff */
[----:B------:R-:W-:Y:S01]  /*2910*/  LEA.HI.X.SX32 R189, R19, UR7, 0x1, P6 ;  /* 0x0000000713bd7c11 */ /* 0x000fe2000b0f0eff */
[----:B------:R-:W-:Y:S01]  /*2920*/  IMAD R19, R96, R90, RZ ;  /* 0x0000005a60137224 */ /* 0x000fe200078e02ff */
[----:B------:R-:W-:Y:S02]  /*2930*/  LEA.HI.X.SX32 R129, R21, UR7, 0x1, P5 ;  /* 0x0000000715817c11 */ /* 0x000fe4000a8f0eff */
[----:B------:R-:W-:Y:S02]  /*2940*/  LEA.HI.X.SX32 R195, R23, UR7, 0x1, P4 ;  /* 0x0000000717c37c11 */ /* 0x000fe4000a0f0eff */
[----:B------:R-:W-:-:S02]  /*2950*/  LEA.HI.X.SX32 R201, R25, UR7, 0x1, P3 ;  /* 0x0000000719c97c11 */ /* 0x000fc400098f0eff */
[----:B------:R-:W-:Y:S02]  /*2960*/  CS2R R24, SRZ ;  /* 0x0000000000187805 */ /* 0x000fe4000001ff00 */
[----:B------:R-:W-:Y:S02]  /*2970*/  LEA.HI.X.SX32 R171, R43, UR7, 0x1, P1 ;  /* 0x000000072bab7c11 */ /* 0x000fe400088f0eff */
[----:B------:R-:W-:Y:S02]  /*2980*/  CS2R R42, SRZ ;  /* 0x00000000002a7805 */ /* 0x000fe4000001ff00 */
[----:B------:R-:W-:Y:S02]  /*2990*/  LEA R184, P0, R31, UR6, 0x1 ;  /* 0x000000061fb87c11 */ /* 0x000fe4000f8008ff */
[----:B------:R-:W-:Y:S02]  /*29a0*/  LEA R180, P6, R33, UR6, 0x1 ;  /* 0x0000000621b47c11 */ /* 0x000fe4000f8c08ff */
[----:B------:R-:W-:-:S02]  /*29b0*/  LEA R178, P5, R35, UR6, 0x1 ;  /* 0x0000000623b27c11 */ /* 0x000fc4000f8a08ff */
[----:B------:R-:W-:Y:S02]  /*29c0*/  LEA R176, P4, R37, UR6, 0x1 ;  /* 0x0000000625b07c11 */ /* 0x000fe4000f8808ff */
[----:B------:R-:W-:Y:S02]  /*29d0*/  LEA R174, P3, R39, UR6, 0x1 ;  /* 0x0000000627ae7c11 */ /* 0x000fe4000f8608ff */
[----:B------:R-:W-:Y:S02]  /*29e0*/  LEA R122, P1, R59, UR6, 0x1 ;  /* 0x000000063b7a7c11 */ /* 0x000fe4000f8208ff */
[----:B------:R-:W-:Y:S02]  /*29f0*/  LEA.HI.X.SX32 R183, R31, UR7, 0x1, P0 ;  /* 0x000000071fb77c11 */ /* 0x000fe400080f0eff */
[----:B------:R-:W-:Y:S02]  /*2a00*/  CS2R R30, SRZ ;  /* 0x00000000001e7805 */ /* 0x000fe4000001ff00 */
[----:B------:R-:W-:-:S02]  /*2a10*/  LEA.HI.X.SX32 R181, R33, UR7, 0x1, P6 ;  /* 0x0000000721b57c11 */ /* 0x000fc4000b0f0eff */
[----:B------:R-:W-:Y:S02]  /*2a20*/  CS2R R32, SRZ ;  /* 0x0000000000207805 */ /* 0x000fe4000001ff00 */
[----:B------:R-:W-:Y:S02]  /*2a30*/  LEA.HI.X.SX32 R179, R35, UR7, 0x1, P5 ;  /* 0x0000000723b37c11 */ /* 0x000fe4000a8f0eff */
[----:B------:R-:W-:Y:S02]  /*2a40*/  CS2R R34, SRZ ;  /* 0x0000000000227805 */ /* 0x000fe4000001ff00 */
[----:B------:R-:W-:Y:S02]  /*2a50*/  LEA.HI.X.SX32 R177, R37, UR7, 0x1, P4 ;  /* 0x0000000725b17c11 */ /* 0x000fe4000a0f0eff */
[----:B------:R-:W-:Y:S02]  /*2a60*/  CS2R R36, SRZ ;  /* 0x0000000000247805 */ /* 0x000fe4000001ff00 */
        /* <DEDUP_REMOVED lines=21> */
[----:B------:R-:W-:Y:S02]  /*2bc0*/  LEA R126, P0, R61, UR6, 0x1 ;  /* 0x000000063d7e7c11 */ /* 0x000fe4000f8008ff */
[----:B------:R-:W-:Y:S02]  /*2bd0*/  LEA R128, P6, R63, UR6, 0x1 ;  /* 0x000000063f807c11 */ /* 0x000fe4000f8c08ff */
[----:B------:R-:W-:Y:S02]  /*2be0*/  LEA R146, P5, R65, UR6, 0x1 ;  /* 0x0000000641927c11 */ /* 0x000fe4000f8a08ff */
[----:B------:R-:W-:-:S02]  /*2bf0*/  LEA R148, P4, R67, UR6, 0x1 ;  /* 0x0000000643947c11 */ /* 0x000fc4000f8808ff */
[----:B------:R-:W-:Y:S01]  /*2c00*/  LEA R144, P3, R69, UR6, 0x1 ;  /* 0x0000000645907c11 */ /* 0x000fe2000f8608ff */
[----:B------:R-:W-:Y:S01]  /*2c10*/  USHF.R.U32.HI UR6, URZ, 0x4, UR13 ;  /* 0x000000043f067899 */ /* 0x000fe2000801160d */
[C---:B------:R-:W-:Y:S02]  /*2c20*/  LOP3.LUT R7, R3.reuse, 0xc, RZ, 0xfc, !PT ;  /* 0x0000000c03077812 */ /* 0x040fe400078efcff */
[----:B------:R-:W-:Y:S01]  /*2c30*/  LOP3.LUT R6, R3, 0x12, RZ, 0xfc, !PT ;  /* 0x0000001203067812 */ /* 0x000fe200078efcff */
[----:B------:R-:W-:Y:S01]  /*2c40*/  USGXT.U32 UR6, UR6, 0xe ;  /* 0x0000000e0606789a */ /* 0x000fe20008000000 */
[----:B------:R-:W-:Y:S01]  /*2c50*/  LOP3.LUT R5, R8, 0x7e, R5, 0x78, !PT ;  /* 0x0000007e08057812 */ /* 0x000fe200078e7805 */
[----:B0-----:R-:W-:Y:S01]  /*2c60*/  IMAD.SHL.U32 R8, R9, 0x20, RZ ;  /* 0x0000002009087824 */ /* 0x001fe200078e00ff */
[----:B------:R-:W-:Y:S01]  /*2c70*/  LEA.HI.X.SX32 R147, R61, UR7, 0x1, P0 ;  /* 0x000000073d937c11 */ /* 0x000fe200080f0eff */
[-C--:B------:R-:W-:Y:S01]  /*2c80*/  IMAD R23, R6, R90.reuse, RZ ;  /* 0x0000005a06177224 */ /* 0x080fe200078e02ff */
[----:B------:R-:W-:Y:S01]  /*2c90*/  LEA.HI.X.SX32 R149, R63, UR7, 0x1, P6 ;  /* 0x000000073f957c11 */ /* 0x000fe2000b0f0eff */
[----:B------:R-:W-:Y:S01]  /*2ca0*/  IMAD R21, R7, R90, RZ ;  /* 0x0000005a07157224 */ /* 0x000fe200078e02ff */
[----:B------:R-:W-:-:S02]  /*2cb0*/  LEA.HI.X.SX32 R151, R65, UR7, 0x1, P5 ;  /* 0x0000000741977c11 */ /* 0x000fc4000a8f0eff */
[----:B------:R-:W-:Y:S02]  /*2cc0*/  CS2R R60, SRZ ;  /* 0x00000000003c7805 */ /* 0x000fe4000001ff00 */
[----:B------:R-:W-:Y:S02]  /*2cd0*/  LEA.HI.X.SX32 R153, R67, UR7, 0x1, P4 ;  /* 0x0000000743997c11 */ /* 0x000fe4000a0f0eff */
[----:B------:R-:W-:Y:S02]  /*2ce0*/  CS2R R62, SRZ ;  /* 0x00000000003e7805 */ /* 0x000fe4000001ff00 */
[----:B------:R-:W-:Y:S02]  /*2cf0*/  LEA.HI.X.SX32 R145, R69, UR7, 0x1, P3 ;  /* 0x0000000745917c11 */ /* 0x000fe400098f0eff */
[----:B------:R-:W-:Y:S02]  /*2d00*/  CS2R R64, SRZ ;  /* 0x0000000000407805 */ /* 0x000fe4000001ff00 */
[----:B------:R-:W-:-:S02]  /*2d10*/  CS2R R66, SRZ ;  /* 0x0000000000427805 */ /* 0x000fc4000001ff00 */
[----:B------:R-:W-:Y:S01]  /*2d20*/  CS2R R68, SRZ ;  /* 0x0000000000447805 */ /* 0x000fe2000001ff00 */
[----:B------:R-:W-:Y:S01]  /*2d30*/  IMAD R9, R104, R9, RZ ;  /* 0x0000000968097224 */ /* 0x000fe200078e02ff */
[----:B------:R-:W-:Y:S01]  /*2d40*/  LOP3.LUT R93, R5, 0x20, RZ, 0x3c, !PT ;  /* 0x00000020055d7812 */ /* 0x000fe200078e3cff */
[----:B------:R-:W-:Y:S01]  /*2d50*/  IMAD R90, R105, R90, RZ ;  /* 0x0000005a695a7224 */ /* 0x000fe200078e02ff */
[C---:B------:R-:W-:Y:S01]  /*2d60*/  LOP3.LUT R92, R5.reuse, 0x40, RZ, 0x3c, !PT ;  /* 0x00000040055c7812 */ /* 0x040fe200078e3cff */
[----:B------:R-:W-:Y:S01]  /*2d70*/  UMOV UR7, URZ ;  /* 0x0000003f00077c82 */ /* 0x000fe20008000000 */
[----:B------:R-:W-:Y:S01]  /*2d80*/  LOP3.LUT R94, R5, 0x60, RZ, 0x3c, !PT ;  /* 0x00000060055e7812 */ /* 0x000fe200078e3cff */
[----:B------:R-:W-:-:S12]  /*2d90*/  UIADD3.64 UR10, UR6, -UR10, URZ ;  /* 0x8000000a060a7297 */ /* 0x000fd8000fffe03f */
.L_x_1:
[----:B------:R-:W-:Y:S01]  /*2da0*/  ISETP.GE.AND P1, PT, R105, UR14, PT ;  /* 0x0000000e69007c0c */ /* 0x000fe2000bf26270 */
[----:B------:R-:W-:Y:S01]  /*2db0*/  IMAD.WIDE R114, R90, 0x2, R134 ;  /* 0x000000025a727825 */ /* 0x000fe200078e0286 */
[----:B------:R-:W-:Y:S02]  /*2dc0*/  PRMT R118, RZ, 0x7610, R118 ;  /* 0x00007610ff767816 */ /* 0x000fe40000000076 */
[----:B------:R-:W-:Y:S01]  /*2dd0*/  ISETP.GE.AND P0, PT, R3, UR14, PT ;  /* 0x0000000e03007c0c */ /* 0x000fe2000bf06270 */
[----:B------:R-:W-:Y:S01]  /*2de0*/  IMAD.WIDE R112, R13, 0x2, R134 ;  /* 0x000000020d707825 */ /* 0x000fe200078e0286 */
[----:B------:R-:W-:Y:S02]  /*2df0*/  ISETP.GE.AND P2, PT, R106, UR14, PT ;  /* 0x0000000e6a007c0c */ /* 0x000fe4000bf46270 */
[----:B------:R-:W-:Y:S01]  /*2e00*/  PRMT R110, RZ, 0x7610, R110 ;  /* 0x00007610ff6e7816 */ /* 0x000fe2000000006e */
[----:B------:R-:W-:Y:S01]  /*2e10*/  IMAD.WIDE R130, R89, 0x2, R134 ;  /* 0x0000000259827825 */ /* 0x000fe200078e0286 */
[----:B------:R-:W-:-:S03]  /*2e20*/  PRMT R125, RZ, 0x7610, R125 ;  /* 0x00007610ff7d7816 */ /* 0x000fc6000000007d */
[----:B------:R-:W2:Y:S01]  /*2e30*/  @!P1 LDG.E.U16 R118, desc[UR16][R114.64] ;  /* 0x0000001072769981 */ /* 0x000ea2000c1e1500 */
[----:B------:R-:W-:Y:S01]  /*2e40*/  ISETP.GE.AND P1, PT, R109, UR14, PT ;  /* 0x0000000e6d007c0c */ /* 0x000fe2000bf26270 */
[----:B------:R-:W-:Y:S01]  /*2e50*/  IMAD.WIDE R138, R22, 0x2, R134 ;  /* 0x00000002168a7825 */ /* 0x000fe200078e0286 */
[----:B------:R-:W-:Y:S01]  /*2e60*/  PRMT R12, RZ, 0x7610, R12 ;  /* 0x00007610ff0c7816 */ /* 0x000fe2000000000c */
[----:B------:R-:W3:Y:S01]  /*2e70*/  @!P0 LDG.E.U16 R110, desc[UR16][R112.64] ;  /* 0x00000010706e8981 */ /* 0x000ee2000c1e1500 */
[----:B------:R-:W-:Y:S02]  /*2e80*/  ISETP.GE.AND P0, PT, R107, UR14, PT ;  /* 0x0000000e6b007c0c */ /* 0x000fe4000bf06270 */
[----:B------:R-:W-:Y:S01]  /*2e90*/  ISETP.GE.AND P3, PT, R108, UR14, PT ;  /* 0x0000000e6c007c0c */ /* 0x000fe2000bf66270 */
[----:B------:R0:W4:Y:S01]  /*2ea0*/  @!P2 LDG.E.U16 R125, desc[UR16][R130.64] ;  /* 0x00000010827da981 */ /* 0x000122000c1e1500 */
[----:B------:R-:W-:Y:S01]  /*2eb0*/  ISETP.GE.AND P2, PT, R7, UR14, PT ;  /* 0x0000000e07007c0c */ /* 0x000fe2000bf46270 */
[----:B------:R-:W-:Y:S01]  /*2ec0*/  IMAD.WIDE R136, R88, 0x2, R134 ;  /* 0x0000000258887825 */ /* 0x000fe200078e0286 */
[----:B------:R-:W-:-:S03]  /*2ed0*/  PRMT R117, RZ, 0x7610, R117 ;  /* 0x00007610ff757816 */ /* 0x000fc60000000075 */
[----:B------:R-:W5:Y:S01]  /*2ee0*/  @!P1 LDG.E.U16 R12, desc[UR16][R138.64] ;  /* 0x000000108a0c9981 */ /* 0x000f62000c1e1500 */
[----:B------:R-:W-:Y:S02]  /*2ef0*/  ISETP.GE.AND P1, PT, R6, UR14, PT ;  /* 0x0000000e06007c0c */ /* 0x000fe4000bf26270 */
[----:B------:R-:W-:Y:S01]  /*2f00*/  PRMT R123, RZ, 0x7610, R123 ;  /* 0x00007610ff7b7816 */ /* 0x000fe2000000007b */
[----:B0-----:R-:W-:Y:S01]  /*2f10*/  IMAD.WIDE R130, R21, 0x2, R134 ;  /* 0x0000000215827825 */ /* 0x001fe200078e0286 */
[----:B------:R0:W4:Y:S01]  /*2f20*/  @!P0 LDG.E.U16 R117, desc[UR16][R136.64] ;  /* 0x0000001088758981 */ /* 0x000122000c1e1500 */
[----:B------:R-:W-:Y:S02]  /*2f30*/  PRMT R222, RZ, 0x7610, R222 ;  /* 0x00007610ffde7816 */ /* 0x000fe400000000de */
[----:B------:R-:W-:Y:S01]  /*2f40*/  PRMT R112, RZ, 0x7610, R112 ;  /* 0x00007610ff707816 */ /* 0x000fe20000000070 */
[----:B------:R-:W4:Y:S01]  /*2f50*/  @!P2 LDG.E.U16 R123, desc[UR16][R130.64] ;  /* 0x00000010827ba981 */ /* 0x000f22000c1e1500 */
[----:B------:R-:W-:Y:S01]  /*2f60*/  ISETP.GE.AND P4, PT, R103, UR14, PT ;  /* 0x0000000e67007c0c */ /* 0x000fe2000bf86270 */
[----:B------:R-:W-:Y:S01]  /*2f70*/  IMAD.WIDE R120, R91, 0x2, R134 ;  /* 0x000000025b787825 */ /* 0x000fe200078e0286 */
[----:B------:R-:W-:-:S02]  /*2f80*/  ISETP.GE.AND P0, PT, R102, UR14, PT ;  /* 0x0000000e66007c0c */ /* 0x000fc4000bf06270 */
[----:B------:R-:W-:Y:S01]  /*2f90*/  ISETP.GE.AND P2, PT, R100, UR14, PT ;  /* 0x0000000e64007c0c */ /* 0x000fe2000bf46270 */
[----:B0-----:R-:W-:Y:S01]  /*2fa0*/  IMAD.WIDE R136, R23, 0x2, R134 ;  /* 0x0000000217887825 */ /* 0x001fe200078e0286 */
[----:B------:R0:W2:Y:S01]  /*2fb0*/  @!P3 LDG.E.U16 R112, desc[UR16][R120.64] ;  /* 0x000000107870b981 */ /* 0x0000a2000c1e1500 */
[----:B------:R-:W-:-:S03]  /*2fc0*/  PRMT R115, RZ, 0x7610, R115 ;  /* 0x00007610ff737816 */ /* 0x000fc60000000073 */
[----:B------:R-:W4:Y:S01]  /*2fd0*/  @!P1 LDG.E.U16 R222, desc[UR16][R136.64] ;  /* 0x0000001088de9981 */ /* 0x000f22000c1e1500 */
[----:B------:R-:W-:Y:S01]  /*2fe0*/  ISETP.GE.AND P1, PT, R96, UR14, PT ;  /* 0x0000000e60007c0c */ /* 0x000fe2000bf26270 */
[----:B------:R-:W-:Y:S01]  /*2ff0*/  IMAD.WIDE R132, R11, 0x2, R134 ;  /* 0x000000020b847825 */ /* 0x000fe200078e0286 */
[----:B------:R-:W-:Y:S02]  /*3000*/  PRMT R114, RZ, 0x7610, R114 ;  /* 0x00007610ff727816 */ /* 0x000fe40000000072 */
[----:B0-----:R-:W-:Y:S01]  /*3010*/  PRMT R121, RZ, 0x7610, R121 ;  /* 0x00007610ff797816 */ /* 0x001fe20000000079 */
[--C-:B------:R-:W-:Y:S01]  /*3020*/  IMAD.WIDE R142, R20, 0x2, R134.reuse ;  /* 0x00000002148e7825 */ /* 0x100fe200078e0286 */
[----:B------:R0:W4:Y:S03]  /*3030*/  @!P4 LDG.E.U16 R115, desc[UR16][R132.64] ;  /* 0x000000108473c981 */ /* 0x000126000c1e1500 */
[----:B------:R-:W-:Y:S01]  /*3040*/  IMAD.WIDE R138, R18, 0x2, R134 ;  /* 0x00000002128a7825 */ /* 0x000fe200078e0286 */
[----:B------:R-:W5:Y:S01]  /*3050*/  @!P0 LDG.E.U16 R114, desc[UR16][R142.64] ;  /* 0x000000108e728981 */ /* 0x000f62000c1e1500 */
[----:B------:R-:W-:-:S02]  /*3060*/  PRMT R220, RZ, 0x7610, R220 ;  /* 0x00007610ffdc7816 */ /* 0x000fc400000000dc */
[----:B------:R-:W-:Y:S01]  /*3070*/  ISETP.GE.AND P3, PT, R99, UR14, PT ;  /* 0x0000000e63007c0c */ /* 0x000fe2000bf66270 */
[----:B------:R-:W4:Y:S01]  /*3080*/  @!P2 LDG.E.U16 R121, desc[UR16][R138.64] ;  /* 0x000000108a79a981 */ /* 0x000f22000c1e1500 */
[----:B------:R-:W-:Y:S01]  /*3090*/  ISETP.GE.AND P0, PT, R97, UR14, PT ;  /* 0x0000000e61007c0c */ /* 0x000fe2000bf06270 */
[----:B0-----:R-:W-:Y:S01]  /*30a0*/  IMAD.WIDE R132, R19, 0x2, R134 ;  /* 0x0000000213847825 */ /* 0x001fe200078e0286 */
[----:B------:R-:W-:Y:S02]  /*30b0*/  ISETP.GE.AND P4, PT, R95, UR14, PT ;  /* 0x0000000e5f007c0c */ /* 0x000fe4000bf86270 */
[----:B------:R-:W-:Y:S02]  /*30c0*/  ISETP.GE.AND P2, PT, R98, UR14, PT ;  /* 0x0000000e62007c0c */ /* 0x000fe4000bf46270 */
[----:B------:R0:W4:Y:S01]  /*30d0*/  @!P1 LDG.E.U16 R220, desc[UR16][R132.64] ;  /* 0x0000001084dc9981 */ /* 0x000122000c1e1500 */
[----:B------:R-:W-:Y:S01]  /*30e0*/  PRMT R113, RZ, 0x7610, R113 ;  /* 0x00007610ff717816 */ /* 0x000fe20000000071 */
[----:B------:R-:W-:Y:S01]  /*30f0*/  IMAD.WIDE R140, R17, 0x2, R134 ;  /* 0x00000002118c7825 */ /* 0x000fe200078e0286 */
[----:B------:R-:W-:-:S02]  /*3100*/  PRMT R116, RZ, 0x7610, R116 ;  /* 0x00007610ff747816 */ /* 0x000fc40000000074 */
[----:B------:R-:W-:Y:S01]  /*3110*/  PRMT R119, RZ, 0x7610, R119 ;  /* 0x00007610ff777816 */ /* 0x000fe20000000077 */
[----:B------:R-:W-:Y:S01]  /*3120*/  IMAD.WIDE R130, R16, 0x2, R134 ;  /* 0x0000000210827825 */ /* 0x000fe200078e0286 */
[----:B------:R-:W4:Y:S03]  /*3130*/  @!P3 LDG.E.U16 R113, desc[UR16][R140.64] ;  /* 0x000000108c71b981 */ /* 0x000f26000c1e1500 */
[--C-:B0-----:R-:W-:Y:S01]  /*3140*/  IMAD.MOV.U32 R132, RZ, RZ, R111.reuse ;  /* 0x000000ffff847224 */ /* 0x101fe200078e006f */
[----:B------:R-:W-:Y:S01]  /*3150*/  PRMT R111, RZ, 0x7610, R111 ;  /* 0x00007610ff6f7816 */ /* 0x000fe2000000006f */
[--C-:B------:R-:W-:Y:S01]  /*3160*/  IMAD.WIDE R142, R14, 0x2, R134.reuse ;  /* 0x000000020e8e7825 */ /* 0x100fe200078e0286 */
[----:B------:R0:W4:Y:S03]  /*3170*/  @!P0 LDG.E.U16 R116, desc[UR16][R130.64] ;  /* 0x0000001082748981 */ /* 0x000126000c1e1500 */
[----:B------:R-:W-:Y:S01]  /*3180*/  IMAD.WIDE R136, R15, 0x2, R134 ;  /* 0x000000020f887825 */ /* 0x000fe200078e0286 */
[----:B------:R-:W4:Y:S04]  /*3190*/  @!P4 LDG.E.U16 R119, desc[UR16][R142.64] ;  /* 0x000000108e77c981 */ /* 0x000f28000c1e1500 */
[----:B------:R1:W4:Y:S01]  /*31a0*/  @!P2 LDG.E.U16 R111, desc[UR16][R136.64] ;  /* 0x00000010886fa981 */ /* 0x000322000c1e1500 */
[----:B------:R-:W-:Y:S01]  /*31b0*/  BAR.SYNC.DEFER_BLOCKING 0x0 ;  /* 0x0000000000007b1d */ /* 0x000fe20000010000 */
[----:B------:R-:W-:Y:S01]  /*31c0*/  ISETP.GE.AND P0, PT, R104, UR14, PT ;  /* 0x0000000e68007c0c */ /* 0x000fe2000bf06270 */
[----:B0-----:R-:W-:-:S02]  /*31d0*/  IMAD.MOV.U32 R130, RZ, RZ, R152 ;  /* 0x000000ffff827224 */ /* 0x001fc400078e0098 */
[----:B------:R-:W-:Y:S02]  /*31e0*/  IMAD.MOV.U32 R131, RZ, RZ, R155 ;  /* 0x000000ffff837224 */ /* 0x000fe400078e009b */
[----:B------:R-:W-:Y:S01]  /*31f0*/  IMAD.MOV.U32 R133, RZ, RZ, R150 ;  /* 0x000000ffff857224 */ /* 0x000fe200078e0096 */
[----:B------:R-:W-:Y:S01]  /*3200*/  PRMT R218, RZ, 0x7610, R218 ;  /* 0x00007610ffda7816 */ /* 0x000fe200000000da */
[----:B------:R-:W-:Y:S01]  /*3210*/  IMAD.WIDE R138, R9, 0x2, R130 ;  /* 0x00000002098a7825 */ /* 0x000fe200078e0282 */
[----:B------:R-:W-:-:S03]  /*3220*/  PRMT R206, RZ, 0x7610, R206 ;  /* 0x00007610ffce7816 */ /* 0x000fc600000000ce */
[----:B------:R-:W-:Y:S01]  /*3230*/  IMAD.WIDE R140, R9, 0x2, R132 ;  /* 0x00000002098c7825 */ /* 0x000fe200078e0284 */
[----:B------:R-:W-:-:S03]  /*3240*/  PRMT R216, RZ, 0x7610, R216 ;  /* 0x00007610ffd87816 */ /* 0x000fc600000000d8 */
[----:B-1----:R-:W-:Y:S02]  /*3250*/  IMAD.MOV.U32 R136, RZ, RZ, R126 ;  /* 0x000000ffff887224 */ /* 0x002fe400078e007e */
[----:B------:R-:W-:Y:S02]  /*3260*/  IMAD.MOV.U32 R137, RZ, RZ, R147 ;  /* 0x000000ffff897224 */ /* 0x000fe400078e0093 */
[----:B------:R-:W-:Y:S02]  /*3270*/  IMAD.MOV.U32 R142, RZ, RZ, R148 ;  /* 0x000000ffff8e7224 */ /* 0x000fe400078e0094 */
[----:B------:R-:W-:Y:S01]  /*3280*/  IMAD.MOV.U32 R143, RZ, RZ, R153 ;  /* 0x000000ffff8f7224 */ /* 0x000fe200078e0099 */
[----:B------:R0:W4:Y:S04]  /*3290*/  @!P0 LDG.E.U16 R218, desc[UR16][R140.64] ;  /* 0x000000108cda8981 */ /* 0x000128000c1e1500 */
[----:B------:R1:W4:Y:S01]  /*32a0*/  @!P0 LDG.E.U16 R206, desc[UR16][R138.64] ;  /* 0x000000108ace8981 */ /* 0x000322000c1e1500 */
[----:B------:R-:W-:Y:S01]  /*32b0*/  PRMT R214, RZ, 0x7610, R214 ;  /* 0x00007610ffd67816 */ /* 0x000fe200000000d6 */
[----:B------:R-:W-:Y:S01]  /*32c0*/  IMAD.WIDE R154, R9, 0x2, R136 ;  /* 0x00000002099a7825 */ /* 0x000fe200078e0288 */
[----:B------:R-:W-:-:S03]  /*32d0*/  PRMT R126, RZ, 0x7610, R126 ;  /* 0x00007610ff7e7816 */ /* 0x000fc6000000007e */
[----:B0-----:R-:W-:Y:S02]  /*32e0*/  IMAD.MOV.U32 R140, RZ, RZ, R146 ;  /* 0x000000ffff8c7224 */ /* 0x001fe400078e0092 */
[----:B------:R-:W-:Y:S02]  /*32f0*/  IMAD.MOV.U32 R141, RZ, RZ, R151 ;  /* 0x000000ffff8d7224 */ /* 0x000fe400078e0097 */
[--C-:B-1----:R-:W-:Y:S02]  /*3300*/  IMAD.MOV.U32 R138, RZ, RZ, R128.reuse ;  /* 0x000000ffff8a7224 */ /* 0x102fe400078e0080 */
[----:B------:R-:W-:Y:S01]  /*3310*/  IMAD.MOV.U32 R139, RZ, RZ, R149 ;  /* 0x000000ffff8b7224 */ /* 0x000fe200078e0095 */
[----:B------:R-:W-:Y:S01]  /*3320*/  PRMT R128, RZ, 0x7610, R128 ;  /* 0x00007610ff807816 */ /* 0x000fe20000000080 */
[----:B------:R-:W-:Y:S01]  /*3330*/  IMAD.WIDE R146, R9, 0x2, R144 ;  /* 0x0000000209927825 */ /* 0x000fe200078e0290 */
[----:B------:R-:W-:-:S03]  /*3340*/  PRMT R212, RZ, 0x7610, R212 ;  /* 0x00007610ffd47816 */ /* 0x000fc600000000d4 */
[C---:B------:R-:W-:Y:S01]  /*3350*/  IMAD.WIDE R148, R9.reuse, 0x2, R142 ;  /* 0x0000000209947825 */ /* 0x040fe200078e028e */
[----:B------:R0:W4:Y:S03]  /*3360*/  @!P0 LDG.E.U16 R216, desc[UR16][R146.64] ;  /* 0x0000001092d88981 */ /* 0x000126000c1e1500 */
[C---:B------:R-:W-:Y:S01]  /*3370*/  IMAD.WIDE R150, R9.reuse, 0x2, R140 ;  /* 0x0000000209967825 */ /* 0x040fe200078e028c */
[----:B------:R1:W4:Y:S03]  /*3380*/  @!P0 LDG.E.U16 R128, desc[UR16][R148.64] ;  /* 0x0000001094808981 */ /* 0x000326000c1e1500 */
[----:B------:R-:W-:Y:S01]  /*3390*/  IMAD.WIDE R152, R9, 0x2, R138 ;  /* 0x0000000209987825 */ /* 0x000fe200078e028a */
[----:B------:R1:W4:Y:S03]  /*33a0*/  @!P0 LDG.E.U16 R214, desc[UR16][R150.64] ;  /* 0x0000001096d68981 */ /* 0x000326000c1e1500 */
[----:B0-----:R-:W-:Y:S01]  /*33b0*/  IMAD.MOV.U32 R146, RZ, RZ, R158 ;  /* 0x000000ffff927224 */ /* 0x001fe200078e009e */
[----:B------:R0:W4:Y:S01]  /*33c0*/  @!P0 LDG.E.U16 R126, desc[UR16][R152.64] ;  /* 0x00000010987e8981 */ /* 0x000122000c1e1500 */
[----:B------:R-:W-:-:S02]  /*33d0*/  IMAD.MOV.U32 R147, RZ, RZ, R159 ;  /* 0x000000ffff937224 */ /* 0x000fc400078e009f */
[----:B-1----:R-:W-:Y:S01]  /*33e0*/  IMAD.MOV.U32 R148, RZ, RZ, R156 ;  /* 0x000000ffff947224 */ /* 0x002fe200078e009c */
[----:B------:R1:W4:Y:S01]  /*33f0*/  @!P0 LDG.E.U16 R212, desc[UR16][R154.64] ;  /* 0x000000109ad48981 */ /* 0x000322000c1e1500 */
[----:B------:R-:W-:Y:S02]  /*3400*/  IMAD.MOV.U32 R149, RZ, RZ, R157 ;  /* 0x000000ffff957224 */ /* 0x000fe400078e009d */
[----:B------:R-:W-:Y:S02]  /*3410*/  IMAD.MOV.U32 R150, RZ, RZ, R160 ;  /* 0x000000ffff967224 */ /* 0x000fe400078e00a0 */
[----:B------:R-:W-:Y:S02]  /*3420*/  IMAD.MOV.U32 R151, RZ, RZ, R161 ;  /* 0x000000ffff977224 */ /* 0x000fe400078e00a1 */
[----:B0-----:R-:W-:Y:S02]  /*3430*/  IMAD.MOV.U32 R152, RZ, RZ, R124 ;  /* 0x000000ffff987224 */ /* 0x001fe400078e007c */
[----:B------:R-:W-:-:S02]  /*3440*/  IMAD.MOV.U32 R153, RZ, RZ, R163 ;  /* 0x000000ffff997224 */ /* 0x000fc400078e00a3 */
[----:B-1----:R-:W-:Y:S02]  /*3450*/  IMAD.MOV.U32 R154, RZ, RZ, R122 ;  /* 0x000000ffff9a7224 */ /* 0x002fe400078e007a */
[----:B------:R-:W-:Y:S01]  /*3460*/  IMAD.MOV.U32 R155, RZ, RZ, R165 ;  /* 0x000000ffff9b7224 */ /* 0x000fe200078e00a5 */
[----:B------:R-:W-:Y:S01]  /*3470*/  PRMT R124, RZ, 0x7610, R124 ;  /* 0x00007610ff7c7816 */ /* 0x000fe2000000007c */
[C---:B------:R-:W-:Y:S01]  /*3480*/  IMAD.WIDE R158, R9.reuse, 0x2, R152 ;  /* 0x00000002099e7825 */ /* 0x040fe200078e0298 */
[----:B------:R-:W-:Y:S02]  /*3490*/  PRMT R210, RZ, 0x7610, R210 ;  /* 0x00007610ffd27816 */ /* 0x000fe400000000d2 */
[----:B------:R-:W-:Y:S01]  /*34a0*/  PRMT R122, RZ, 0x7610, R122 ;  /* 0x00007610ff7a7816 */ /* 0x000fe2000000007a */
[C---:B------:R-:W-:Y:S01]  /*34b0*/  IMAD.WIDE R156, R9.reuse, 0x2, R154 ;  /* 0x00000002099c7825 */ /* 0x040fe200078e029a */
[----:B------:R-:W-:Y:S02]  /*34c0*/  PRMT R208, RZ, 0x7610, R208 ;  /* 0x00007610ffd07816 */ /* 0x000fe400000000d0 */
[----:B------:R-:W-:Y:S01]  /*34d0*/  PRMT R120, RZ, 0x7610, R120 ;  /* 0x00007610ff787816 */ /* 0x000fe20000000078 */
        /* <DEDUP_REMOVED lines=87> */
[----:B---3--:R-:W-:Y:S02]  /*3a50*/  IMAD.MOV.U32 R190, RZ, RZ, R196 ;  /* 0x000000ffffbe7224 */ /* 0x008fe400078e00c4 */
        /* <DEDUP_REMOVED lines=13> */
[----:B------:R-:W3:Y:S03]  /*3b30*/  @!P0 LDG.E.U16 R246, desc[UR16][R196.64] ;  /* 0x00000010c4f68981 */ /* 0x000ee6000c1e1500 */
[C---:B------:R-:W-:Y:S01]  /*3b40*/  IMAD.WIDE R202, R9.reuse, 0x2, R188 ;  /* 0x0000000209ca7825 */ /* 0x040fe200078e02bc */
[----:B------:R-:W3:Y:S03]  /*3b50*/  @!P0 LDG.E.U16 R250, desc[UR16][R198.64] ;  /* 0x00000010c6fa8981 */ /* 0x000ee6000c1e1500 */
[----:B------:R-:W-:Y:S01]  /*3b60*/  IMAD.WIDE R204, R9, 0x2, R186 ;  /* 0x0000000209cc7825 */ /* 0x000fe200078e02ba */
[----:B------:R-:W3:Y:S04]  /*3b70*/  @!P0 LDG.E.U16 R127, desc[UR16][R200.64] ;  /* 0x00000010c87f8981 */ /* 0x000ee8000c1e1500 */
[----:B------:R-:W3:Y:S04]  /*3b80*/  @!P0 LDG.E.U16 R129, desc[UR16][R202.64] ;  /* 0x00000010ca818981 */ /* 0x000ee8000c1e1500 */
[----:B------:R-:W3:Y:S04]  /*3b90*/  @!P0 LDG.E.U16 R211, desc[UR16][R204.64] ;  /* 0x00000010ccd38981 */ /* 0x000ee8000c1e1500 */
[----:B------:R-:W-:Y:S04]  /*3ba0*/  STS.U16 [R5+UR13+0x2000], R110 ;  /* 0x0020006e05007988 */ /* 0x000fe8000800040d */
[----:B--2---:R-:W-:Y:S04]  /*3bb0*/  STS.U16 [R5+UR13+0x2400], R112 ;  /* 0x0024007005007988 */ /* 0x004fe8000800040d */
[----:B-----5:R-:W-:Y:S04]  /*3bc0*/  STS.U16 [R5+UR13+0x2800], R114 ;  /* 0x0028007205007988 */ /* 0x020fe8000800040d */
[----:B----4-:R-:W-:Y:S04]  /*3bd0*/  STS.U16 [R5+UR13+0x2c00], R116 ;  /* 0x002c007405007988 */ /* 0x010fe8000800040d */
[----:B------:R-:W-:Y:S04]  /*3be0*/  STS.U16 [R93+UR13+0x2100], R118 ;  /* 0x002100765d007988 */ /* 0x000fe8000800040d */
        /* <DEDUP_REMOVED lines=11> */
[----:B------:R-:W-:Y:S04]  /*3ca0*/  STS.U16 [R5+UR13], R218 ;  /* 0x000000da05007988 */ /* 0x000fe8000800040d */
        /* <DEDUP_REMOVED lines=26> */
[----:B---3--:R-:W-:Y:S04]  /*3e50*/  STS.U16 [R93+UR13+0x1700], R246 ;  /* 0x001700f65d007988 */ /* 0x008fe8000800040d */
[----:B------:R-:W-:Y:S04]  /*3e60*/  STS.U16 [R93+UR13+0x1900], R250 ;  /* 0x001900fa5d007988 */ /* 0x000fe8000800040d */
[----:B------:R-:W-:Y:S04]  /*3e70*/  STS.U16 [R93+UR13+0x1b00], R127 ;  /* 0x001b007f5d007988 */ /* 0x000fe8000800040d */
[----:B------:R0:W-:Y:S04]  /*3e80*/  STS.U16 [R93+UR13+0x1d00], R129 ;  /* 0x001d00815d007988 */ /* 0x0001e8000800040d */
[----:B------:R1:W-:Y:S01]  /*3e90*/  STS.U16 [R93+UR13+0x1f00], R211 ;  /* 0x001f00d35d007988 */ /* 0x0003e2000800040d */
[----:B------:R2:W-:Y:S06]  /*3ea0*/  MEMBAR.ALL.CTA ;  /* 0x0000000000007992 */ /* 0x0005ec0000008000 */
[----:B--2---:R-:W2:Y:S02]  /*3eb0*/  FENCE.VIEW.ASYNC.S ;  /* 0x00000000000073c6 */ /* 0x004ea40000000000 */
[----:B--2---:R-:W-:Y:S06]  /*3ec0*/  BAR.SYNC.DEFER_BLOCKING 0x0 ;  /* 0x0000000000007b1d */ /* 0x004fec0000010000 */
[----:B------:R-:W-:Y:S01]  /*3ed0*/  UMOV UR20, UR4 ;  /* 0x0000000400147c82 */ /* 0x000fe20008000000 */
[----:B------:R-:W-:Y:S01]  /*3ee0*/  UMOV UR21, 0x40000040 ;  /* 0x4000004000157882 */ /* 0x000fe20000000000 */
[----:B------:R-:W-:Y:S01]  /*3ef0*/  UMOV UR22, UR6 ;  /* 0x0000000600167c82 */ /* 0x000fe20008000000 */
[----:B------:R-:W-:Y:S01]  /*3f00*/  UMOV UR23, 0x80000020 ;  /* 0x8000002000177882 */ /* 0x000fe20000000000 */
[----:B------:R-:W-:-:S06]  /*3f10*/  WARPGROUP.ARRIVE ;  /* 0x00000000000079c5 */ /* 0x000fcc0000000000 */
[----:B------:R-:W-:Y:S01]  /*3f20*/  HGMMA.64x128x16.F32.BF16 R24, gdesc[UR20].tnspA, R24 ;  /* 0x21e00000141879f0 */ /* 0x000fe20008701818 */
[----:B------:R-:W-:Y:S02]  /*3f30*/  VIADD R101, R101, 0xffffffff ;  /* 0xffffffff65657836 */ /* 0x000fe40000000000 */
[----:B------:R-:W-:-:S03]  /*3f40*/  IMAD.WIDE R182, R8, 0x2, R182 ;  /* 0x0000000208b67825 */ /* 0x000fc600078e02b6 */
[----:B------:R-:W-:Y:S01]  /*3f50*/  ISETP.NE.U32.AND P0, PT, R101, RZ, PT ;  /* 0x000000ff6500720c */ /* 0x000fe20003f05070 */
[----:B------:R-:W-:-:S05]  /*3f60*/  IMAD.WIDE R200, R8, 0x2, R194 ;  /* 0x0000000208c87825 */ /* 0x000fca00078e02c2 */
[----:B------:R-:W-:Y:S01]  /*3f70*/  HGMMA.64x128x16.F32.BF16 R24, gdesc[UR8].tnspA, R24, gsb0 ;  /* 0x21e00000081879f0 */ /* 0x000fe20008001818 */
[----:B------:R-:W-:Y:S02]  /*3f80*/  IMAD.MOV.U32 R194, RZ, RZ, R182 ;  /* 0x000000ffffc27224 */ /* 0x000fe400078e00b6 */
[----:B------:R-:W-:Y:S02]  /*3f90*/  IMAD.MOV.U32 R195, RZ, RZ, R183 ;  /* 0x000000ffffc37224 */ /* 0x000fe400078e00b7 */
[----:B------:R-:W-:-:S04]  /*3fa0*/  IMAD.WIDE R178, R8, 0x2, R178 ;  /* 0x0000000208b27825 */ /* 0x000fc800078e02b2 */
[----:B------:R-:W-:-:S04]  /*3fb0*/  IMAD.WIDE R182, R8, 0x2, R166 ;  /* 0x0000000208b67825 */ /* 0x000fc800078e02a6 */
[----:B------:R-:W-:Y:S01]  /*3fc0*/  IMAD.WIDE R168, R8, 0x2, R168 ;  /* 0x0000000208a87825 */ /* 0x000fe200078e02a8 */
[----:B------:R-:W-:-:S03]  /*3fd0*/  UIADD3 UR14, UR14, -0x20, URZ ;  /* 0xffffffe00e0e7890 */ /* 0x000fc6000fffe03f */
[----:B0-----:R-:W-:-:S04]  /*3fe0*/  IMAD.WIDE R128, R8, 0x2, R192 ;  /* 0x0000000208807825 */ /* 0x001fc800078e02c0 */
[----:B------:R-:W-:-:S04]  /*3ff0*/  IMAD.WIDE R198, R8, 0x2, R186 ;  /* 0x0000000208c67825 */ /* 0x000fc800078e02ba */
        /* <DEDUP_REMOVED lines=8> */
[----:B------:R-:W-:Y:S02]  /*4080*/  IMAD.MOV.U32 R190, RZ, RZ, R178 ;  /* 0x000000ffffbe7224 */ /* 0x000fe400078e00b2 */
[----:B------:R-:W-:Y:S02]  /*4090*/  IMAD.MOV.U32 R191, RZ, RZ, R179 ;  /* 0x000000ffffbf7224 */ /* 0x000fe400078e00b3 */
[----:B------:R-:W-:Y:S02]  /*40a0*/  IMAD.MOV.U32 R185, RZ, RZ, R183 ;  /* 0x000000ffffb97224 */ /* 0x000fe400078e00b7 */
        /* <DEDUP_REMOVED lines=19> */
[----:B------:R-:W-:Y:S01]  /*41e0*/  IMAD.WIDE R156, R8, 0x2, R148 ;  /* 0x00000002089c7825 */ /* 0x000fe200078e0294 */
[----:B------:R-:W-:-:S03]  /*41f0*/  WARPGROUP.DEPBAR.LE gsb0, 0x0 ;  /* 0x00008000000079c5 */ /* 0x000fc60000010000 */
[----:B------:R-:W-:Y:S02]  /*4200*/  IMAD.MOV.U32 R160, RZ, RZ, R150 ;  /* 0x000000ffffa07224 */ /* 0x000fe400078e0096 */
[----:B------:R-:W-:Y:S02]  /*4210*/  IMAD.MOV.U32 R161, RZ, RZ, R151 ;  /* 0x000000ffffa17224 */ /* 0x000fe400078e0097 */
[----:B------:R-:W-:Y:S02]  /*4220*/  IMAD.MOV.U32 R124, RZ, RZ, R152 ;  /* 0x000000ffff7c7224 */ /* 0x000fe400078e0098 */
[----:B------:R-:W-:Y:S02]  /*4230*/  IMAD.MOV.U32 R163, RZ, RZ, R153 ;  /* 0x000000ffffa37224 */ /* 0x000fe400078e0099 */
[----:B------:R-:W-:Y:S02]  /*4240*/  IMAD.MOV.U32 R165, RZ, RZ, R155 ;  /* 0x000000ffffa57224 */ /* 0x000fe400078e009b */
[----:B------:R-:W-:-:S02]  /*4250*/  IMAD.MOV.U32 R122, RZ, RZ, R154 ;  /* 0x000000ffff7a7224 */ /* 0x000fc400078e009a */
[----:B------:R-:W-:Y:S02]  /*4260*/  IMAD.MOV.U32 R126, RZ, RZ, R136 ;  /* 0x000000ffff7e7224 */ /* 0x000fe400078e0088 */
[----:B------:R-:W-:Y:S02]  /*4270*/  IMAD.MOV.U32 R147, RZ, RZ, R137 ;  /* 0x000000ffff937224 */ /* 0x000fe400078e0089 */
[----:B------:R-:W-:Y:S02]  /*4280*/  IMAD.MOV.U32 R128, RZ, RZ, R138 ;  /* 0x000000ffff807224 */ /* 0x000fe400078e008a */
[----:B------:R-:W-:Y:S02]  /*4290*/  IMAD.MOV.U32 R149, RZ, RZ, R139 ;  /* 0x000000ffff957224 */ /* 0x000fe400078e008b */
[----:B------:R-:W-:-:S04]  /*42a0*/  IMAD.WIDE R144, R8, 0x2, R144 ;  /* 0x0000000208907825 */ /* 0x000fc800078e0290 */
        /* <DEDUP_REMOVED lines=8> */
[----:B------:R-:W-:Y:S01]  /*4330*/  IMAD.MOV.U32 R150, RZ, RZ, R133 ;  /* 0x000000ffff967224 */ /* 0x000fe200078e0085 */
[----:B-1----:R-:W-:Y:S06]  /*4340*/  @P0 BRA `(.L_x_1) ;  /* 0xffffffe800940947 */ /* 0x002fec000383ffff */
[----:B------:R-:W-:Y:S02]  /*4350*/  F2FP.BF16.F32.PACK_AB R83, R87, R83 ;  /* 0x000000535753723e */ /* 0x000fe400000010ff */
[----:B------:R-:W-:Y:S02]  /*4360*/  F2FP.BF16.F32.PACK_AB R82, R86, R82 ;  /* 0x000000525652723e */ /* 0x000fe400000010ff */
[----:B------:R-:W-:Y:S02]  /*4370*/  F2FP.BF16.F32.PACK_AB R81, R85, R81 ;  /* 0x000000515551723e */ /* 0x000fe400000010ff */
[----:B------:R-:W-:Y:S02]  /*4380*/  F2FP.BF16.F32.PACK_AB R80, R84, R80 ;  /* 0x000000505450723e */ /* 0x000fe400000010ff */
[----:B------:R-:W-:Y:S02]  /*4390*/  F2FP.BF16.F32.PACK_AB R75, R79, R75 ;  /* 0x0000004b4f4b723e */ /* 0x000fe400000010ff */
[----:B------:R-:W-:-:S02]  /*43a0*/  F2FP.BF16.F32.PACK_AB R74, R78, R74 ;  /* 0x0000004a4e4a723e */ /* 0x000fc400000010ff */
        /* <DEDUP_REMOVED lines=25> */
[----:B------:R-:W-:-:S07]  /*4540*/  F2FP.BF16.F32.PACK_AB R8, R28, R24 ;  /* 0x000000181c08723e */ /* 0x000fce00000010ff */
.L_x_0:
[----:B------:R-:W-:Y:S01]  /*4550*/  BAR.SYNC.DEFER_BLOCKING 0x0 ;  /* 0x0000000000007b1d */ /* 0x000fe20000010000 */
[----:B------:R-:W-:Y:S01]  /*4560*/  IMAD.SHL.U32 R5, R0, 0x80, RZ ;  /* 0x0000008000057824 */ /* 0x000fe200078e00ff */
[----:B------:R-:W-:Y:S01]  /*4570*/  LOP3.LUT R3, R4, UR12, R3, 0xfe, !PT ;  /* 0x0000000c04037c12 */ /* 0x000fe2000f8efe03 */
[C---:B------:R-:W-:Y:S02]  /*4580*/  IMAD.SHL.U32 R29, R0.reuse, 0x10, RZ ;  /* 0x00000010001d7824 */ /* 0x040fe400078e00ff */
[----:B------:R-:W-:Y:S01]  /*4590*/  IMAD.SHL.U32 R0, R0, 0x8, RZ ;  /* 0x0000000800007824 */ /* 0x000fe200078e00ff */
[----:B------:R-:W-:Y:S01]  /*45a0*/  LOP3.LUT R5, R5, 0x400, RZ, 0xc0, !PT ;  /* 0x0000040005057812 */ /* 0x000fe200078ec0ff */
[----:B------:R-:W-:Y:S01]  /*45b0*/  ULDC UR4, c[0x0][0x244] ;  /* 0x0000910000047ab9 */ /* 0x000fe20000000800 */
[----:B------:R-:W-:Y:S01]  /*45c0*/  LOP3.LUT R4, R29, 0x70, RZ, 0xc0, !PT ;  /* 0x000000701d047812 */ /* 0x000fe200078ec0ff */
[----:B------:R-:W-:Y:S01]  /*45d0*/  IMAD R28, R2, UR4, RZ ;  /* 0x00000004021c7c24 */ /* 0x000fe2000f8e02ff */
[----:B------:R-:W-:Y:S01]  /*45e0*/  LOP3.LUT R0, R0, 0x380, RZ, 0xc0, !PT ;  /* 0x0000038000007812 */ /* 0x000fe200078ec0ff */
[----:B------:R-:W-:Y:S01]  /*45f0*/  ULDC.64 UR6, c[0x0][0x228] ;  /* 0x00008a0000067ab9 */ /* 0x000fe20000000a00 */
[----:B------:R-:W-:Y:S01]  /*4600*/  IADD3 R5, R5, UR13, R4 ;  /* 0x0000000d05057c10 */ /* 0x000fe2000fffe004 */
[----:B------:R-:W-:Y:S01]  /*4610*/  ULDC.64 UR4, c[0x0][0x220] ;  /* 0x0000880000047ab9 */ /* 0x000fe20000000a00 */
[----:B------:R-:W-:-:S02]  /*4620*/  LOP3.LUT R29, R29, 0x7f0, RZ, 0xc0, !PT ;  /* 0x000007f01d1d7812 */ /* 0x000fc400078ec0ff */
[----:B------:R-:W-:Y:S01]  /*4630*/  ISETP.GE.AND P0, PT, R2, UR6, PT ;  /* 0x0000000602007c0c */ /* 0x000fe2000bf06270 */
[----:B------:R-:W-:Y:S01]  /*4640*/  IMAD.IADD R36, R0, 0x1, R5 ;  /* 0x0000000100247824 */ /* 0x000fe200078e0205 */
[C---:B------:R-:W-:Y:S01]  /*4650*/  LOP3.LUT R4, R3.reuse, 0x6, RZ, 0xfc, !PT ;  /* 0x0000000603047812 */ /* 0x040fe200078efcff */
[----:B------:R-:W0:Y:S01]  /*4660*/  LDC R0, c[0x0][0x248] ;  /* 0x00009200ff007b82 */ /* 0x000e220000000800 */
[----:B------:R-:W-:Y:S02]  /*4670*/  LEA R2, P2, R28, UR4, 0x1 ;  /* 0x000000041c027c11 */ /* 0x000fe4000f8408ff */
[----:B------:R-:W-:Y:S01]  /*4680*/  ISETP.LT.AND P4, PT, R4, UR7, !P0 ;  /* 0x0000000704007c0c */ /* 0x000fe2000c781270 */
[----:B------:R-:W-:Y:S01]  /*4690*/  STSM.16.M88.4 [R36], R8 ;  /* 0x0000000824007844 */ /* 0x000fe20000000200 */
[C---:B------:R-:W-:Y:S02]  /*46a0*/  LOP3.LUT R7, R3.reuse, 0x2, RZ, 0xfc, !PT ;  /* 0x0000000203077812 */ /* 0x040fe400078efcff */
[C---:B------:R-:W-:Y:S01]  /*46b0*/  LOP3.LUT R6, R3.reuse, 0x4, RZ, 0xfc, !PT ;  /* 0x0000000403067812 */ /* 0x040fe200078efcff */
[----:B------:R-:W-:Y:S01]  /*46c0*/  BAR.SYNC.DEFER_BLOCKING 0x0 ;  /* 0x0000000000007b1d */ /* 0x000fe20000010000 */
[----:B------:R-:W-:-:S02]  /*46d0*/  LOP3.LUT R4, R3, 0x8, RZ, 0xfc, !PT ;  /* 0x0000000803047812 */ /* 0x000fc400078efcff */
[----:B------:R-:W-:Y:S02]  /*46e0*/  LEA.HI.X.SX32 R28, R28, UR5, 0x1, P2 ;  /* 0x000000051c1c7c11 */ /* 0x000fe400090f0eff */
[----:B------:R-:W-:Y:S02]  /*46f0*/  ISETP.LT.AND P1, PT, R7, UR7, !P0 ;  /* 0x0000000707007c0c */ /* 0x000fe4000c721270 */
[----:B------:R-:W-:Y:S02]  /*4700*/  ISETP.LT.AND P5, PT, R6, UR7, !P0 ;  /* 0x0000000706007c0c */ /* 0x000fe4000c7a1270 */
[----:B------:R-:W-:Y:S02]  /*4710*/  ISETP.LT.AND P3, PT, R4, UR7, !P0 ;  /* 0x0000000704007c0c */ /* 0x000fe4000c761270 */
[C---:B------:R-:W-:Y:S02]  /*4720*/  ISETP.LT.AND P2, PT, R3.reuse, UR7, !P0 ;  /* 0x0000000703007c0c */ /* 0x040fe4000c741270 */
[C---:B------:R-:W-:Y:S01]  /*4730*/  LOP3.LUT R37, R3.reuse, 0xc, RZ, 0xfc, !PT ;  /* 0x0000000c03257812 */ /* 0x040fe200078efcff */
[C---:B0-----:R-:W-:Y:S01]  /*4740*/  IMAD R5, R3.reuse, R0, RZ ;  /* 0x0000000003057224 */ /* 0x041fe200078e02ff */
[----:B------:R-:W-:-:S04]  /*4750*/  LOP3.LUT R38, R3, 0x12, RZ, 0xfc, !PT ;  /* 0x0000001203267812 */ /* 0x000fc800078efcff */
[C---:B------:R-:W-:Y:S01]  /*4760*/  LEA R30, P6, R5.reuse, R2, 0x1 ;  /* 0x00000002051e7211 */ /* 0x040fe200078c08ff */
[----:B------:R-:W0:Y:S03]  /*4770*/  LDS.128 R44, [R29+UR13] ;  /* 0x0000000d1d2c7984 */ /* 0x000e260008000c00 */
[----:B------:R-:W-:Y:S01]  /*4780*/  LEA.HI.X.SX32 R31, R5, R28, 0x1, P6 ;  /* 0x0000001c051f7211 */ /* 0x000fe200030f0eff */
[----:B------:R-:W-:Y:S06]  /*4790*/  BAR.SYNC.DEFER_BLOCKING 0x0 ;  /* 0x0000000000007b1d */ /* 0x000fec0000010000 */
[----:B------:R1:W-:Y:S02]  /*47a0*/  STSM.16.M88.4 [R36], R32 ;  /* 0x0000002024007844 */ /* 0x0003e40000000200 */
[----:B------:R-:W-:Y:S01]  /*47b0*/  BAR.SYNC.DEFER_BLOCKING 0x0 ;  /* 0x0000000000007b1d */ /* 0x000fe20000010000 */
[----:B-1----:R-:W-:Y:S01]  /*47c0*/  IMAD R33, R0, 0x2, R5 ;  /* 0x0000000200217824 */ /* 0x002fe200078e0205 */
[----:B------:R-:W-:-:S03]  /*47d0*/  LOP3.LUT R34, R3, 0xa, RZ, 0xfc, !PT ;  /* 0x0000000a03227812 */ /* 0x000fc600078efcff */
[----:B------:R-:W-:Y:S01]  /*47e0*/  IMAD R35, R0, 0x2, R33 ;  /* 0x0000000200237824 */ /* 0x000fe200078e0221 */
[----:B------:R-:W-:-:S03]  /*47f0*/  LEA R32, P6, R33, R2, 0x1 ;  /* 0x0000000221207211 */ /* 0x000fc600078c08ff */
[----:B------:R-:W-:Y:S01]  /*4800*/  IMAD R39, R0, 0x2, R35 ;  /* 0x0000000200277824 */ /* 0x000fe200078e0223 */
[----:B------:R-:W-:Y:S01]  /*4810*/  LEA.HI.X.SX32 R33, R33, R28, 0x1, P6 ;  /* 0x0000001c21217211 */ /* 0x000fe200030f0eff */
[----:B------:R-:W1:Y:S01]  /*4820*/  LDS.128 R24, [R29+UR13] ;  /* 0x0000000d1d187984 */ /* 0x000e620008000c00 */
[----:B------:R-:W-:Y:S06]  /*4830*/  BAR.SYNC.DEFER_BLOCKING 0x0 ;  /* 0x0000000000007b1d */ /* 0x000fec0000010000 */
[----:B------:R-:W-:Y:S02]  /*4840*/  STSM.16.M88.4 [R36], R40 ;  /* 0x0000002824007844 */ /* 0x000fe40000000200 */
[----:B------:R-:W-:Y:S06]  /*4850*/  BAR.SYNC.DEFER_BLOCKING 0x0 ;  /* 0x0000000000007b1d */ /* 0x000fec0000010000 */
[----:B------:R-:W2:Y:S02]  /*4860*/  LDS.128 R20, [R29+UR13] ;  /* 0x0000000d1d147984 */ /* 0x000ea40008000c00 */
[----:B------:R-:W-:Y:S06]  /*4870*/  BAR.SYNC.DEFER_BLOCKING 0x0 ;  /* 0x0000000000007b1d */ /* 0x000fec0000010000 */
[----:B------:R-:W-:Y:S02]  /*4880*/  STSM.16.M88.4 [R36], R48 ;  /* 0x0000003024007844 */ /* 0x000fe40000000200 */
[----:B------:R-:W-:Y:S06]  /*4890*/  BAR.SYNC.DEFER_BLOCKING 0x0 ;  /* 0x0000000000007b1d */ /* 0x000fec0000010000 */
[----:B------:R-:W3:Y:S02]  /*48a0*/  LDS.128 R16, [R29+UR13] ;  /* 0x0000000d1d107984 */ /* 0x000ee40008000c00 */
[----:B------:R-:W-:Y:S06]  /*48b0*/  BAR.SYNC.DEFER_BLOCKING 0x0 ;  /* 0x0000000000007b1d */ /* 0x000fec0000010000 */
[----:B------:R-:W-:Y:S02]  /*48c0*/  STSM.16.M88.4 [R36], R56 ;  /* 0x0000003824007844 */ /* 0x000fe40000000200 */
[----:B------:R-:W-:Y:S06]  /*48d0*/  BAR.SYNC.DEFER_BLOCKING 0x0 ;  /* 0x0000000000007b1d */ /* 0x000fec0000010000 */
[----:B------:R-:W4:Y:S02]  /*48e0*/  LDS.128 R12, [R29+UR13] ;  /* 0x0000000d1d0c7984 */ /* 0x000f240008000c00 */
[----:B------:R-:W-:Y:S06]  /*48f0*/  BAR.SYNC.DEFER_BLOCKING 0x0 ;  /* 0x0000000000007b1d */ /* 0x000fec0000010000 */
[----:B------:R-:W-:Y:S02]  /*4900*/  STSM.16.M88.4 [R36], R64 ;  /* 0x0000004024007844 */ /* 0x000fe40000000200 */
[----:B------:R-:W-:Y:S06]  /*4910*/  BAR.SYNC.DEFER_BLOCKING 0x0 ;  /* 0x0000000000007b1d */ /* 0x000fec0000010000 */
[----:B------:R-:W5:Y:S02]  /*4920*/  LDS.128 R8, [R29+UR13] ;  /* 0x0000000d1d087984 */ /* 0x000f640008000c00 */
[----:B------:R-:W-:Y:S06]  /*4930*/  BAR.SYNC.DEFER_BLOCKING 0x0 ;  /* 0x0000000000007b1d */ /* 0x000fec0000010000 */
[----:B------:R-:W-:Y:S02]  /*4940*/  STSM.16.M88.4 [R36], R72 ;  /* 0x0000004824007844 */ /* 0x000fe40000000200 */
[----:B------:R-:W-:Y:S06]  /*4950*/  BAR.SYNC.DEFER_BLOCKING 0x0 ;  /* 0x0000000000007b1d */ /* 0x000fec0000010000 */
[----:B------:R-:W5:Y:S02]  /*4960*/  LDS.128 R4, [R29+UR13] ;  /* 0x0000000d1d047984 */ /* 0x000f640008000c00 */
[----:B------:R-:W-:Y:S06]  /*4970*/  BAR.SYNC.DEFER_BLOCKING 0x0 ;  /* 0x0000000000007b1d */ /* 0x000fec0000010000 */
[----:B------:R1:W-:Y:S02]  /*4980*/  STSM.16.M88.4 [R36], R80 ;  /* 0x0000005024007844 */ /* 0x0003e40000000200 */
[----:B------:R-:W-:Y:S06]  /*4990*/  BAR.SYNC.DEFER_BLOCKING 0x0 ;  /* 0x0000000000007b1d */ /* 0x000fec0000010000 */
[----:B0-----:R0:W-:Y:S01]  /*49a0*/  @P2 STG.E.U16 desc[UR16][R30.64], R44 ;  /* 0x0000002c1e002986 */ /* 0x0011e2000c101510 */
[----:B------:R-:W-:-:S02]  /*49b0*/  ISETP.LT.AND P2, PT, R34, UR7, !P0 ;  /* 0x0000000722007c0c */ /* 0x000fc4000c741270 */
[----:B------:R-:W-:Y:S01]  /*49c0*/  LEA R34, P6, R35, R2, 0x1 ;  /* 0x0000000223227211 */ /* 0x000fe200078c08ff */
[----:B------:R2:W-:Y:S01]  /*49d0*/  @P1 STG.E.U16 desc[UR16][R32.64], R45 ;  /* 0x0000002d20001986 */ /* 0x0005e2000c101510 */
[----:B------:R-:W-:Y:S02]  /*49e0*/  ISETP.LT.AND P1, PT, R37, UR7, !P0 ;  /* 0x0000000725007c0c */ /* 0x000fe4000c721270 */
[----:B------:R-:W-:Y:S02]  /*49f0*/  LEA.HI.X.SX32 R35, R35, R28, 0x1, P6 ;  /* 0x0000001c23237211 */ /* 0x000fe400030f0eff */
[----:B-1----:R-:W-:Y:S02]  /*4a00*/  LEA R36, P6, R39, R2, 0x1 ;  /* 0x0000000227247211 */ /* 0x002fe400078c08ff */
[----:B0-----:R-:W-:Y:S01]  /*4a10*/  LOP3.LUT R30, R3, 0xe, RZ, 0xfc, !PT ;  /* 0x0000000e031e7812 */ /* 0x001fe200078efcff */
[----:B------:R-:W-:Y:S01]  /*4a20*/  IMAD R31, R0, 0x2, R39 ;  /* 0x00000002001f7824 */ /* 0x000fe200078e0227 */
[----:B------:R-:W-:Y:S01]  /*4a30*/  LEA.HI.X.SX32 R37, R39, R28, 0x1, P6 ;  /* 0x0000001c27257211 */ /* 0x000fe200030f0eff */
[----:B------:R0:W-:Y:S01]  /*4a40*/  @P5 STG.E.U16 desc[UR16][R34.64], R46 ;  /* 0x0000002e22005986 */ /* 0x0001e2000c101510 */
[----:B------:R-:W-:Y:S01]  /*4a50*/  ISETP.LT.AND P5, PT, R30, UR7, !P0 ;  /* 0x000000071e007c0c */ /* 0x000fe2000c7a1270 */
[----:B------:R-:W-:Y:S01]  /*4a60*/  IMAD R39, R0, 0x2, R31 ;  /* 0x0000000200277824 */ /* 0x000fe200078e021f */
[----:B------:R-:W-:Y:S01]  /*4a70*/  LEA R30, P6, R31, R2, 0x1 ;  /* 0x000000021f1e7211 */ /* 0x000fe200078c08ff */
[----:B------:R1:W-:Y:S01]  /*4a80*/  @P4 STG.E.U16 desc[UR16][R36.64], R47 ;  /* 0x0000002f24004986 */ /* 0x0003e2000c101510 */
[----:B--2---:R-:W-:-:S02]  /*4a90*/  LOP3.LUT R32, R3, 0x10, RZ, 0xfc, !PT ;  /* 0x0000001003207812 */ /* 0x004fc400078efcff */
[----:B------:R-:W-:Y:S02]  /*4aa0*/  LEA.HI.X.SX32 R31, R31, R28, 0x1, P6 ;  /* 0x0000001c1f1f7211 */ /* 0x000fe400030f0eff */
[----:B------:R-:W-:Y:S02]  /*4ab0*/  ISETP.LT.AND P4, PT, R32, UR7, !P0 ;  /* 0x0000000720007c0c */ /* 0x000fe4000c781270 */
[C---:B------:R-:W-:Y:S02]  /*4ac0*/  LEA R32, P6, R39.reuse, R2, 0x1 ;  /* 0x0000000227207211 */ /* 0x040fe400078c08ff */
[----:B------:R-:W-:Y:S02]  /*4ad0*/  PRMT R44, R44, 0x7632, R44 ;  /* 0x000076322c2c7816 */ /* 0x000fe4000000002c */
[----:B------:R-:W-:Y:S01]  /*4ae0*/  LEA.HI.X.SX32 R33, R39, R28, 0x1, P6 ;  /* 0x0000001c27217211 */ /* 0x000fe200030f0eff */
[C---:B------:R-:W-:Y:S01]  /*4af0*/  IMAD R39, R0.reuse, 0x2, R39 ;  /* 0x0000000200277824 */ /* 0x040fe200078e0227 */
[----:B------:R-:W-:Y:S01]  /*4b00*/  PRMT R45, R45, 0x7632, R45 ;  /* 0x000076322d2d7816 */ /* 0x000fe2000000002d */
[----:B------:R2:W-:Y:S01]  /*4b10*/  @P3 STG.E.U16 desc[UR16][R30.64], R44 ;  /* 0x0000002c1e003986 */ /* 0x0005e2000c101510 */
[----:B0-----:R-:W-:Y:S01]  /*4b20*/  LOP3.LUT R35, R3, 0x14, RZ, 0xfc, !PT ;  /* 0x0000001403237812 */ /* 0x001fe200078efcff */
[----:B-1----:R-:W-:Y:S01]  /*4b30*/  IMAD R37, R0, 0x2, R39 ;  /* 0x0000000200257824 */ /* 0x002fe200078e0227 */
[----:B------:R-:W-:Y:S01]  /*4b40*/  LEA R34, P6, R39, R2, 0x1 ;  /* 0x0000000227227211 */ /* 0x000fe200078c08ff */
[----:B------:R0:W-:Y:S01]  /*4b50*/  @P2 STG.E.U16 desc[UR16][R32.64], R45 ;  /* 0x0000002d20002986 */ /* 0x0001e2000c101510 */
[----:B------:R-:W-:-:S02]  /*4b60*/  ISETP.LT.AND P2, PT, R35, UR7, !P0 ;  /* 0x0000000723007c0c */ /* 0x000fc4000c741270 */
[----:B------:R-:W-:Y:S02]  /*4b70*/  PRMT R46, R46, 0x7632, R46 ;  /* 0x000076322e2e7816 */ /* 0x000fe4000000002e */
[----:B------:R-:W-:Y:S01]  /*4b80*/  LEA.HI.X.SX32 R35, R39, R28, 0x1, P6 ;  /* 0x0000001c27237211 */ /* 0x000fe200030f0eff */
[C---:B------:R-:W-:Y:S01]  /*4b90*/  IMAD R39, R0.reuse, 0x2, R37 ;  /* 0x0000000200277824 */ /* 0x040fe200078e0225 */
[----:B------:R-:W-:Y:S02]  /*4ba0*/  LOP3.LUT R36, R3, 0x16, RZ, 0xfc, !PT ;  /* 0x0000001603247812 */ /* 0x000fe400078efcff */
[----:B--2---:R-:W-:Y:S01]  /*4bb0*/  LEA R30, P6, R37, R2, 0x1 ;  /* 0x00000002251e7211 */ /* 0x004fe200078c08ff */
[----:B------:R-:W-:Y:S01]  /*4bc0*/  @P1 STG.E.U16 desc[UR16][R34.64], R46 ;  /* 0x0000002e22001986 */ /* 0x000fe2000c101510 */
[----:B------:R-:W-:Y:S02]  /*4bd0*/  PRMT R47, R47, 0x7632, R47 ;  /* 0x000076322f2f7816 */ /* 0x000fe4000000002f */
[----:B------:R-:W-:Y:S01]  /*4be0*/  LEA.HI.X.SX32 R31, R37, R28, 0x1, P6 ;  /* 0x0000001c251f7211 */ /* 0x000fe200030f0eff */
[----:B------:R-:W-:Y:S01]  /*4bf0*/  IMAD R37, R0, 0x2, R39 ;  /* 0x0000000200257824 */ /* 0x000fe200078e0227 */
[----:B------:R-:W-:-:S02]  /*4c00*/  ISETP.LT.AND P1, PT, R36, UR7, !P0 ;  /* 0x0000000724007c0c */ /* 0x000fc4000c721270 */
[----:B------:R-:W-:Y:S01]  /*4c10*/  LOP3.LUT R36, R3, 0x18, RZ, 0xfc, !PT ;  /* 0x0000001803247812 */ /* 0x000fe200078efcff */
[----:B------:R1:W-:Y:S01]  /*4c20*/  @P5 STG.E.U16 desc[UR16][R30.64], R47 ;  /* 0x0000002f1e005986 */ /* 0x0003e2000c101510 */
[C---:B0-----:R-:W-:Y:S02]  /*4c30*/  LEA R32, P6, R39.reuse, R2, 0x1 ;  /* 0x0000000227207211 */ /* 0x041fe400078c08ff */
[----:B------:R-:W-:Y:S02]  /*4c40*/  ISETP.LT.AND P3, PT, R38, UR7, !P0 ;  /* 0x0000000726007c0c */ /* 0x000fe4000c761270 */
[----:B------:R-:W-:Y:S01]  /*4c50*/  LEA.HI.X.SX32 R33, R39, R28, 0x1, P6 ;  /* 0x0000001c27217211 */ /* 0x000fe200030f0eff */
[----:B------:R-:W-:Y:S01]  /*4c60*/  IMAD R39, R0, 0x2, R37 ;  /* 0x0000000200277824 */ /* 0x000fe200078e0225 */
[----:B------:R-:W-:Y:S02]  /*4c70*/  ISETP.LT.AND P5, PT, R36, UR7, !P0 ;  /* 0x0000000724007c0c */ /* 0x000fe4000c7a1270 */
[----:B------:R-:W-:Y:S01]  /*4c80*/  LEA R36, P6, R37, R2, 0x1 ;  /* 0x0000000225247211 */ /* 0x000fe200078c08ff */
[----:B------:R-:W-:Y:S01]  /*4c90*/  IMAD R41, R0, 0x2, R39 ;  /* 0x0000000200297824 */ /* 0x000fe200078e0227 */
[----:B------:R0:W-:Y:S01]  /*4ca0*/  @P4 STG.E.U16 desc[UR16][R32.64], R24 ;  /* 0x0000001820004986 */ /* 0x0001e2000c101510 */
[----:B-1----:R-:W-:-:S02]  /*4cb0*/  LOP3.LUT R31, R3, 0x1c, RZ, 0xfc, !PT ;  /* 0x0000001c031f7812 */ /* 0x002fc400078efcff */
[----:B------:R-:W-:Y:S02]  /*4cc0*/  LEA.HI.X.SX32 R37, R37, R28, 0x1, P6 ;  /* 0x0000001c25257211 */ /* 0x000fe400030f0eff */
[----:B------:R-:W-:Y:S02]  /*4cd0*/  LEA R34, P6, R39, R2, 0x1 ;  /* 0x0000000227227211 */ /* 0x000fe400078c08ff */
[----:B------:R-:W-:Y:S01]  /*4ce0*/  LOP3.LUT R38, R3, 0x1a, RZ, 0xfc, !PT ;  /* 0x0000001a03267812 */ /* 0x000fe200078efcff */
[----:B------:R1:W-:Y:S01]  /*4cf0*/  @P3 STG.E.U16 desc[UR16][R36.64], R25 ;  /* 0x0000001924003986 */ /* 0x0003e2000c101510 */
[----:B------:R-:W-:Y:S02]  /*4d00*/  LEA.HI.X.SX32 R35, R39, R28, 0x1, P6 ;  /* 0x0000001c27237211 */ /* 0x000fe400030f0eff */
[----:B------:R-:W-:Y:S02]  /*4d10*/  LEA R30, P6, R41, R2, 0x1 ;  /* 0x00000002291e7211 */ /* 0x000fe400078c08ff */
[----:B------:R-:W-:Y:S01]  /*4d20*/  ISETP.LT.AND P3, PT, R31, UR7, !P0 ;  /* 0x000000071f007c0c */ /* 0x000fe2000c761270 */
[----:B------:R2:W-:Y:S01]  /*4d30*/  @P2 STG.E.U16 desc[UR16][R34.64], R26 ;  /* 0x0000001a22002986 */ /* 0x0005e2000c101510 */
[----:B------:R-:W-:Y:S01]  /*4d40*/  LEA.HI.X.SX32 R31, R41, R28, 0x1, P6 ;  /* 0x0000001c291f7211 */ /* 0x000fe200030f0eff */
[----:B------:R-:W-:Y:S01]  /*4d50*/  IMAD R41, R0, 0x2, R41 ;  /* 0x0000000200297824 */ /* 0x000fe200078e0229 */
[----:B0-----:R-:W-:-:S02]  /*4d60*/  LOP3.LUT R33, R3, 0x20, RZ, 0xfc, !PT ;  /* 0x0000002003217812 */ /* 0x001fc400078efcff */
[----:B------:R-:W-:Y:S01]  /*4d70*/  ISETP.LT.AND P4, PT, R38, UR7, !P0 ;  /* 0x0000000726007c0c */ /* 0x000fe2000c781270 */
[C---:B-1----:R-:W-:Y:S01]  /*4d80*/  IMAD R37, R0.reuse, 0x2, R41 ;  /* 0x0000000200257824 */ /* 0x042fe200078e0229 */
[----:B------:R-:W-:Y:S01]  /*4d90*/  LEA R32, P6, R41, R2, 0x1 ;  /* 0x0000000229207211 */ /* 0x000fe200078c08ff */
[----:B------:R0:W-:Y:S01]  /*4da0*/  @P1 STG.E.U16 desc[UR16][R30.64], R27 ;  /* 0x0000001b1e001986 */ /* 0x0001e2000c101510 */
[----:B------:R-:W-:Y:S02]  /*4db0*/  ISETP.LT.AND P1, PT, R33, UR7, !P0 ;  /* 0x0000000721007c0c */ /* 0x000fe4000c721270 */
[----:B------:R-:W-:Y:S01]  /*4dc0*/  LEA.HI.X.SX32 R33, R41, R28, 0x1, P6 ;  /* 0x0000001c29217211 */ /* 0x000fe200030f0eff */
[----:B--2---:R-:W-:Y:S01]  /*4dd0*/  IMAD R35, R0, 0x2, R37 ;  /* 0x0000000200237824 */ /* 0x004fe200078e0225 */
[C---:B------:R-:W-:Y:S02]  /*4de0*/  LOP3.LUT R34, R3.reuse, 0x22, RZ, 0xfc, !PT ;  /* 0x0000002203227812 */ /* 0x040fe400078efcff */
[----:B------:R-:W-:-:S02]  /*4df0*/  LOP3.LUT R38, R3, 0x1e, RZ, 0xfc, !PT ;  /* 0x0000001e03267812 */ /* 0x000fc400078efcff */
[----:B------:R-:W-:Y:S02]  /*4e00*/  PRMT R36, R25, 0x7632, R36 ;  /* 0x0000763219247816 */ /* 0x000fe40000000024 */
[----:B------:R-:W-:Y:S02]  /*4e10*/  ISETP.LT.AND P2, PT, R38, UR7, !P0 ;  /* 0x0000000726007c0c */ /* 0x000fe4000c741270 */
[----:B0-----:R-:W-:Y:S02]  /*4e20*/  PRMT R31, R24, 0x7632, R31 ;  /* 0x00007632181f7816 */ /* 0x001fe4000000001f */
[----:B------:R-:W-:-:S03]  /*4e30*/  LEA R24, P6, R37, R2, 0x1 ;  /* 0x0000000225187211 */ /* 0x000fc600078c08ff */
[----:B------:R0:W-:Y:S01]  /*4e40*/  @P5 STG.E.U16 desc[UR16][R32.64], R31 ;  /* 0x0000001f20005986 */ /* 0x0001e2000c101510 */
[----:B------:R-:W-:Y:S01]  /*4e50*/  LEA.HI.X.SX32 R25, R37, R28, 0x1, P6 ;  /* 0x0000001c25197211 */ /* 0x000fe200030f0eff */
[----:B------:R-:W-:Y:S01]  /*4e60*/  IMAD R37, R0, 0x2, R35 ;  /* 0x0000000200257824 */ /* 0x000fe200078e0223 */
[----:B------:R-:W-:Y:S02]  /*4e70*/  ISETP.LT.AND P5, PT, R34, UR7, !P0 ;  /* 0x0000000722007c0c */ /* 0x000fe4000c7a1270 */
[----:B------:R-:W-:Y:S01]  /*4e80*/  LEA R30, P6, R35, R2, 0x1 ;  /* 0x00000002231e7211 */ /* 0x000fe200078c08ff */
[----:B------:R1:W-:Y:S01]  /*4e90*/  @P4 STG.E.U16 desc[UR16][R24.64], R36 ;  /* 0x0000002418004986 */ /* 0x0003e2000c101510 */
[----:B------:R-:W-:-:S04]  /*4ea0*/  LOP3.LUT R34, R3, 0x24, RZ, 0xfc, !PT ;  /* 0x0000002403227812 */ /* 0x000fc800078efcff */
[----:B------:R-:W-:Y:S01]  /*4eb0*/  ISETP.LT.AND P4, PT, R34, UR7, !P0 ;  /* 0x0000000722007c0c */ /* 0x000fe2000c781270 */
[C---:B0-----:R-:W-:Y:S01]  /*4ec0*/  IMAD R33, R0.reuse, 0x2, R37 ;  /* 0x0000000200217824 */ /* 0x041fe200078e0225 */
[----:B------:R-:W-:Y:S02]  /*4ed0*/  LEA.HI.X.SX32 R31, R35, R28, 0x1, P6 ;  /* 0x0000001c231f7211 */ /* 0x000fe400030f0eff */
[----:B------:R-:W-:Y:S02]  /*4ee0*/  LEA R34, P6, R37, R2, 0x1 ;  /* 0x0000000225227211 */ /* 0x000fe400078c08ff */
[----:B------:R-:W-:Y:S01]  /*4ef0*/  PRMT R32, R27, 0x7632, R32 ;  /* 0x000076321b207816 */ /* 0x000fe20000000020 */
[----:B------:R-:W-:Y:S01]  /*4f00*/  IMAD R27, R0, 0x2, R33 ;  /* 0x00000002001b7824 */ /* 0x000fe200078e0221 */
[----:B-1----:R-:W-:Y:S02]  /*4f10*/  PRMT R25, R26, 0x7632, R25 ;  /* 0x000076321a197816 */ /* 0x002fe40000000019 */
[----:B------:R-:W-:-:S02]  /*4f20*/  LOP3.LUT R26, R3, 0x26, RZ, 0xfc, !PT ;  /* 0x00000026031a7812 */ /* 0x000fc400078efcff */
[----:B------:R-:W-:Y:S01]  /*4f30*/  LEA.HI.X.SX32 R35, R37, R28, 0x1, P6 ;  /* 0x0000001c25237211 */ /* 0x000fe200030f0eff */
[----:B------:R0:W-:Y:S01]  /*4f40*/  @P3 STG.E.U16 desc[UR16][R30.64], R25 ;  /* 0x000000191e003986 */ /* 0x0001e2000c101510 */
[----:B------:R-:W-:Y:S02]  /*4f50*/  ISETP.LT.AND P3, PT, R26, UR7, !P0 ;  /* 0x000000071a007c0c */ /* 0x000fe4000c761270 */
[----:B------:R-:W-:Y:S01]  /*4f60*/  LEA R24, P6, R33, R2, 0x1 ;  /* 0x0000000221187211 */ /* 0x000fe200078c08ff */
[----:B------:R1:W-:Y:S01]  /*4f70*/  @P2 STG.E.U16 desc[UR16][R34.64], R32 ;  /* 0x0000002022002986 */ /* 0x0003e2000c101510 */
[----:B------:R-:W-:-:S04]  /*4f80*/  LOP3.LUT R26, R3, 0x28, RZ, 0xfc, !PT ;  /* 0x00000028031a7812 */ /* 0x000fc800078efcff */
[----:B------:R-:W-:Y:S02]  /*4f90*/  ISETP.LT.AND P2, PT, R26, UR7, !P0 ;  /* 0x000000071a007c0c */ /* 0x000fe4000c741270 */
[----:B0-----:R-:W-:Y:S01]  /*4fa0*/  LEA.HI.X.SX32 R25, R33, R28, 0x1, P6 ;  /* 0x0000001c21197211 */ /* 0x001fe200030f0eff */
[----:B------:R-:W-:Y:S01]  /*4fb0*/  IMAD R31, R0, 0x2, R27 ;  /* 0x00000002001f7824 */ /* 0x000fe200078e021b */
[----:B------:R-:W-:Y:S02]  /*4fc0*/  LOP3.LUT R30, R3, 0x2a, RZ, 0xfc, !PT ;  /* 0x0000002a031e7812 */ /* 0x000fe400078efcff */
[C---:B------:R-:W-:Y:S01]  /*4fd0*/  LEA R26, P6, R27.reuse, R2, 0x1 ;  /* 0x000000021b1a7211 */ /* 0x040fe200078c08ff */
[----:B------:R0:W-:Y:S01]  /*4fe0*/  @P1 STG.E.U16 desc[UR16][R24.64], R20 ;  /* 0x0000001418001986 */ /* 0x0001e2000c101510 */
[----:B------:R-:W-:Y:S01]  /*4ff0*/  ISETP.LT.AND P1, PT, R30, UR7, !P0 ;  /* 0x000000071e007c0c */ /* 0x000fe2000c721270 */
[----:B------:R-:W-:Y:S01]  /*5000*/  IMAD R37, R0, 0x2, R31 ;  /* 0x0000000200257824 */ /* 0x000fe200078e021f */
[----:B------:R-:W-:-:S02]  /*5010*/  LEA.HI.X.SX32 R27, R27, R28, 0x1, P6 ;  /* 0x0000001c1b1b7211 */ /* 0x000fc400030f0eff */
[----:B------:R-:W-:Y:S02]  /*5020*/  LEA R30, P6, R31, R2, 0x1 ;  /* 0x000000021f1e7211 */ /* 0x000fe400078c08ff */
[----:B------:R-:W-:Y:S01]  /*5030*/  LOP3.LUT R33, R3, 0x2c, RZ, 0xfc, !PT ;  /* 0x0000002c03217812 */ /* 0x000fe200078efcff */
[----:B------:R2:W-:Y:S01]  /*5040*/  @P5 STG.E.U16 desc[UR16][R26.64], R21 ;  /* 0x000000151a005986 */ /* 0x0005e2000c101510 */
[----:B------:R-:W-:Y:S02]  /*5050*/  LEA.HI.X.SX32 R31, R31, R28, 0x1, P6 ;  /* 0x0000001c1f1f7211 */ /* 0x000fe400030f0eff */
[----:B-1----:R-:W-:Y:S01]  /*5060*/  LEA R32, P6, R37, R2, 0x1 ;  /* 0x0000000225207211 */ /* 0x002fe200078c08ff */
[C---:B0-----:R-:W-:Y:S01]  /*5070*/  IMAD R25, R0.reuse, 0x2, R37 ;  /* 0x0000000200197824 */ /* 0x041fe200078e0225 */
[----:B------:R-:W-:Y:S01]  /*5080*/  LOP3.LUT R24, R3, 0x2e, RZ, 0xfc, !PT ;  /* 0x0000002e03187812 */ /* 0x000fe200078efcff */
[----:B------:R0:W-:Y:S01]  /*5090*/  @P4 STG.E.U16 desc[UR16][R30.64], R22 ;  /* 0x000000161e004986 */ /* 0x0001e2000c101510 */
[----:B------:R-:W-:Y:S01]  /*50a0*/  ISETP.LT.AND P5, PT, R33, UR7, !P0 ;  /* 0x0000000721007c0c */ /* 0x000fe2000c7a1270 */
[----:B------:R-:W-:Y:S01]  /*50b0*/  IMAD R35, R0, 0x2, R25 ;  /* 0x0000000200237824 */ /* 0x000fe200078e0219 */
[----:B------:R-:W-:-:S02]  /*50c0*/  LEA.HI.X.SX32 R33, R37, R28, 0x1, P6 ;  /* 0x0000001c25217211 */ /* 0x000fc400030f0eff */
[----:B------:R-:W-:Y:S02]  /*50d0*/  ISETP.LT.AND P4, PT, R24, UR7, !P0 ;  /* 0x0000000718007c0c */ /* 0x000fe4000c781270 */
[----:B------:R-:W-:Y:S01]  /*50e0*/  LEA R24, P6, R25, R2, 0x1 ;  /* 0x0000000219187211 */ /* 0x000fe200078c08ff */
[----:B------:R1:W-:Y:S01]  /*50f0*/  @P3 STG.E.U16 desc[UR16][R32.64], R23 ;  /* 0x0000001720003986 */ /* 0x0003e2000c101510 */
[----:B--2---:R-:W-:Y:S02]  /*5100*/  LOP3.LUT R26, R3, 0x30, RZ, 0xfc, !PT ;  /* 0x00000030031a7812 */ /* 0x004fe400078efcff */
[----:B------:R-:W-:Y:S02]  /*5110*/  LEA.HI.X.SX32 R25, R25, R28, 0x1, P6 ;  /* 0x0000001c19197211 */ /* 0x000fe400030f0eff */
[----:B------:R-:W-:Y:S02]  /*5120*/  PRMT R27, R20, 0x7632, R27 ;  /* 0x00007632141b7816 */ /* 0x000fe4000000001b */
[----:B------:R-:W-:-:S02]  /*5130*/  ISETP.LT.AND P3, PT, R26, UR7, !P0 ;  /* 0x000000071a007c0c */ /* 0x000fc4000c761270 */
[----:B------:R-:W-:Y:S01]  /*5140*/  LEA R26, P6, R35, R2, 0x1 ;  /* 0x00000002231a7211 */ /* 0x000fe200078c08ff */
[----:B------:R2:W-:Y:S01]  /*5150*/  @P2 STG.E.U16 desc[UR16][R24.64], R27 ;  /* 0x0000001b18002986 */ /* 0x0005e2000c101510 */
[----:B------:R-:W-:Y:S02]  /*5160*/  LOP3.LUT R20, R3, 0x32, RZ, 0xfc, !PT ;  /* 0x0000003203147812 */ /* 0x000fe400078efcff */
[----:B0-----:R-:W-:Y:S02]  /*5170*/  PRMT R30, R21, 0x7632, R30 ;  /* 0x00007632151e7816 */ /* 0x001fe4000000001e */
[----:B------:R-:W-:Y:S02]  /*5180*/  ISETP.LT.AND P2, PT, R20, UR7, !P0 ;  /* 0x0000000714007c0c */ /* 0x000fe4000c741270 */
[----:B------:R-:W-:Y:S02]  /*5190*/  LOP3.LUT R21, R3, 0x34, RZ, 0xfc, !PT ;  /* 0x0000003403157812 */ /* 0x000fe400078efcff */
[----:B-1----:R-:W-:-:S02]  /*51a0*/  PRMT R32, R22, 0x7632, R32 ;  /* 0x0000763216207816 */ /* 0x002fc40000000020 */
[----:B------:R-:W-:Y:S02]  /*51b0*/  PRMT R33, R23, 0x7632, R33 ;  /* 0x0000763217217816 */ /* 0x000fe40000000021 */
[----:B--2---:R-:W-:Y:S01]  /*51c0*/  LEA.HI.X.SX32 R27, R35, R28, 0x1, P6 ;  /* 0x0000001c231b7211 */ /* 0x004fe200030f0eff */
[----:B------:R-:W-:Y:S01]  /*51d0*/  IMAD R35, R0, 0x2, R35 ;  /* 0x0000000200237824 */ /* 0x000fe200078e0223 */
[----:B------:R-:W-:-:S03]  /*51e0*/  LOP3.LUT R24, R3, 0x36, RZ, 0xfc, !PT ;  /* 0x0000003603187812 */ /* 0x000fc600078efcff */
[C---:B------:R-:W-:Y:S01]  /*51f0*/  IMAD R31, R0.reuse, 0x2, R35 ;  /* 0x00000002001f7824 */ /* 0x040fe200078e0223 */
[----:B------:R-:W-:Y:S01]  /*5200*/  LEA R20, P6, R35, R2, 0x1 ;  /* 0x0000000223147211 */ /* 0x000fe200078c08ff */
[----:B------:R0:W-:Y:S01]  /*5210*/  @P1 STG.E.U16 desc[UR16][R26.64], R30 ;  /* 0x0000001e1a001986 */ /* 0x0001e2000c101510 */
[----:B------:R-:W-:Y:S01]  /*5220*/  ISETP.LT.AND P1, PT, R21, UR7, !P0 ;  /* 0x0000000715007c0c */ /* 0x000fe2000c721270 */
[----:B------:R-:W-:Y:S01]  /*5230*/  IMAD R25, R0, 0x2, R31 ;  /* 0x0000000200197824 */ /* 0x000fe200078e021f */
[----:B------:R-:W-:Y:S02]  /*5240*/  LEA.HI.X.SX32 R21, R35, R28, 0x1, P6 ;  /* 0x0000001c23157211 */ /* 0x000fe400030f0eff */
[----:B------:R-:W-:-:S03]  /*5250*/  LEA R22, P6, R31, R2, 0x1 ;  /* 0x000000021f167211 */ /* 0x000fc600078c08ff */
[----:B------:R-:W-:Y:S01]  /*5260*/  @P5 STG.E.U16 desc[UR16][R20.64], R32 ;  /* 0x0000002014005986 */ /* 0x000fe2000c101510 */
[----:B------:R-:W-:Y:S02]  /*5270*/  LEA.HI.X.SX32 R23, R31, R28, 0x1, P6 ;  /* 0x0000001c1f177211 */ /* 0x000fe400030f0eff */
[----:B------:R-:W-:Y:S01]  /*5280*/  ISETP.LT.AND P5, PT, R24, UR7, !P0 ;  /* 0x0000000718007c0c */ /* 0x000fe2000c7a1270 */
[C---:B0-----:R-:W-:Y:S01]  /*5290*/  IMAD R27, R0.reuse, 0x2, R25 ;  /* 0x00000002001b7824 */ /* 0x041fe200078e0219 */
[----:B------:R-:W-:Y:S01]  /*52a0*/  LOP3.LUT R26, R3, 0x38, RZ, 0xfc, !PT ;  /* 0x00000038031a7812 */ /* 0x000fe200078efcff */
[----:B------:R0:W-:Y:S01]  /*52b0*/  @P4 STG.E.U16 desc[UR16][R22.64], R33 ;  /* 0x0000002116004986 */ /* 0x0001e2000c101510 */
[C---:B------:R-:W-:Y:S01]  /*52c0*/  LEA R24, P6, R25.reuse, R2, 0x1 ;  /* 0x0000000219187211 */ /* 0x040fe200078c08ff */
[----:B------:R-:W-:Y:S01]  /*52d0*/  IMAD R31, R0, 0x2, R27 ;  /* 0x00000002001f7824 */ /* 0x000fe200078e021b */
[----:B------:R-:W-:Y:S02]  /*52e0*/  ISETP.LT.AND P4, PT, R26, UR7, !P0 ;  /* 0x000000071a007c0c */ /* 0x000fe4000c781270 */
[----:B------:R-:W-:-:S02]  /*52f0*/  LEA.HI.X.SX32 R25, R25, R28, 0x1, P6 ;  /* 0x0000001c19197211 */ /* 0x000fc400030f0eff */
[----:B------:R-:W-:Y:S02]  /*5300*/  LEA R26, P6, R27, R2, 0x1 ;  /* 0x000000021b1a7211 */ /* 0x000fe400078c08ff */
[----:B------:R-:W-:Y:S01]  /*5310*/  LOP3.LUT R30, R3, 0x3a, RZ, 0xfc, !PT ;  /* 0x0000003a031e7812 */ /* 0x000fe200078efcff */
[----:B---3--:R1:W-:Y:S01]  /*5320*/  @P3 STG.E.U16 desc[UR16][R24.64], R16 ;  /* 0x0000001018003986 */ /* 0x0083e2000c101510 */
[----:B------:R-:W-:Y:S01]  /*5330*/  LEA.HI.X.SX32 R27, R27, R28, 0x1, P6 ;  /* 0x0000001c1b1b7211 */ /* 0x000fe200030f0eff */
[----:B0-----:R-:W-:Y:S01]  /*5340*/  IMAD R33, R0, 0x2, R31 ;  /* 0x0000000200217824 */ /* 0x001fe200078e021f */
[----:B------:R-:W-:Y:S02]  /*5350*/  LEA R20, P6, R31, R2, 0x1 ;  /* 0x000000021f147211 */ /* 0x000fe400078c08ff */
[----:B------:R-:W-:Y:S01]  /*5360*/  LOP3.LUT R23, R3, 0x3c, RZ, 0xfc, !PT ;  /* 0x0000003c03177812 */ /* 0x000fe200078efcff */
[----:B------:R0:W-:Y:S01]  /*5370*/  @P2 STG.E.U16 desc[UR16][R26.64], R17 ;  /* 0x000000111a002986 */ /* 0x0001e2000c101510 */
[----:B------:R-:W-:-:S02]  /*5380*/  LEA.HI.X.SX32 R21, R31, R28, 0x1, P6 ;  /* 0x0000001c1f157211 */ /* 0x000fc400030f0eff */
[----:B------:R-:W-:Y:S02]  /*5390*/  LEA R22, P6, R33, R2, 0x1 ;  /* 0x0000000221167211 */ /* 0x000fe400078c08ff */
[----:B------:R-:W-:Y:S01]  /*53a0*/  ISETP.LT.AND P2, PT, R23, UR7, !P0 ;  /* 0x0000000717007c0c */ /* 0x000fe2000c741270 */
[----:B------:R2:W-:Y:S01]  /*53b0*/  @P1 STG.E.U16 desc[UR16][R20.64], R18 ;  /* 0x0000001214001986 */ /* 0x0005e2000c101510 */
[----:B------:R-:W-:Y:S01]  /*53c0*/  LEA.HI.X.SX32 R23, R33, R28, 0x1, P6 ;  /* 0x0000001c21177211 */ /* 0x000fe200030f0eff */
[----:B------:R-:W-:Y:S01]  /*53d0*/  IMAD R33, R0, 0x2, R33 ;  /* 0x0000000200217824 */ /* 0x000fe200078e0221 */
[----:B-1----:R-:W-:Y:S02]  /*53e0*/  LOP3.LUT R25, R3, 0x40, RZ, 0xfc, !PT ;  /* 0x0000004003197812 */ /* 0x002fe400078efcff */
[----:B------:R-:W-:Y:S01]  /*53f0*/  ISETP.LT.AND P3, PT, R30, UR7, !P0 ;  /* 0x000000071e007c0c */ /* 0x000fe2000c761270 */
[----:B0-----:R-:W-:Y:S01]  /*5400*/  IMAD R27, R0, 0x2, R33 ;  /* 0x00000002001b7824 */ /* 0x001fe200078e0221 */
[----:B------:R-:W-:Y:S01]  /*5410*/  LEA R24, P6, R33, R2, 0x1 ;  /* 0x0000000221187211 */ /* 0x000fe200078c08ff */
[----:B------:R0:W-:Y:S01]  /*5420*/  @P5 STG.E.U16 desc[UR16][R22.64], R19 ;  /* 0x0000001316005986 */ /* 0x0001e2000c101510 */
[----:B------:R-:W-:-:S02]  /*5430*/  LOP3.LUT R30, R3, 0x3e, RZ, 0xfc, !PT ;  /* 0x0000003e031e7812 */ /* 0x000fc400078efcff */
[----:B------:R-:W-:Y:S01]  /*5440*/  ISETP.LT.AND P5, PT, R25, UR7, !P0 ;  /* 0x0000000719007c0c */ /* 0x000fe2000c7a1270 */
[----:B--2---:R-:W-:Y:S01]  /*5450*/  IMAD R21, R0, 0x2, R27 ;  /* 0x0000000200157824 */ /* 0x004fe200078e021b */
[----:B------:R-:W-:Y:S02]  /*5460*/  PRMT R26, R16, 0x7632, R26 ;  /* 0x00007632101a7816 */ /* 0x000fe4000000001a */
[----:B------:R-:W-:Y:S02]  /*5470*/  LEA.HI.X.SX32 R25, R33, R28, 0x1, P6 ;  /* 0x0000001c21197211 */ /* 0x000fe400030f0eff */
[----:B------:R-:W-:Y:S02]  /*5480*/  LEA R16, P6, R27, R2, 0x1 ;  /* 0x000000021b107211 */ /* 0x000fe400078c08ff */
[----:B------:R-:W-:Y:S01]  /*5490*/  LOP3.LUT R20, R3, 0x42, RZ, 0xfc, !PT ;  /* 0x0000004203147812 */ /* 0x000fe200078efcff */
[----:B------:R1:W-:Y:S01]  /*54a0*/  @P4 STG.E.U16 desc[UR16][R24.64], R26 ;  /* 0x0000001a18004986 */ /* 0x0003e2000c101510 */
[----:B------:R-:W-:Y:S01]  /*54b0*/  ISETP.LT.AND P1, PT, R30, UR7, !P0 ;  /* 0x000000071e007c0c */ /* 0x000fe2000c721270 */
[----:B0-----:R-:W-:Y:S01]  /*54c0*/  IMAD R23, R0, 0x2, R21 ;  /* 0x0000000200177824 */ /* 0x001fe200078e0215 */
[----:B------:R-:W-:-:S02]  /*54d0*/  PRMT R30, R17, 0x7632, R30 ;  /* 0x00007632111e7816 */ /* 0x000fc4000000001e */
[----:B------:R-:W-:Y:S02]  /*54e0*/  LEA.HI.X.SX32 R17, R27, R28, 0x1, P6 ;  /* 0x0000001c1b117211 */ /* 0x000fe400030f0eff */
[----:B------:R-:W-:Y:S02]  /*54f0*/  ISETP.LT.AND P4, PT, R20, UR7, !P0 ;  /* 0x0000000714007c0c */ /* 0x000fe4000c781270 */
[----:B------:R-:W-:Y:S01]  /*5500*/  LEA R20, P6, R21, R2, 0x1 ;  /* 0x0000000215147211 */ /* 0x000fe200078c08ff */
[----:B------:R0:W-:Y:S01]  /*5510*/  @P3 STG.E.U16 desc[UR16][R16.64], R30 ;  /* 0x0000001e10003986 */ /* 0x0001e2000c101510 */
[----:B------:R-:W-:Y:S01]  /*5520*/  LOP3.LUT R22, R3, 0x44, RZ, 0xfc, !PT ;  /* 0x0000004403167812 */ /* 0x000fe200078efcff */
[----:B-1----:R-:W-:Y:S01]  /*5530*/  IMAD R25, R0, 0x2, R23 ;  /* 0x0000000200197824 */ /* 0x002fe200078e0217 */
[----:B------:R-:W-:Y:S02]  /*5540*/  LEA.HI.X.SX32 R21, R21, R28, 0x1, P6 ;  /* 0x0000001c15157211 */ /* 0x000fe400030f0eff */
[----:B------:R-:W-:-:S02]  /*5550*/  ISETP.LT.AND P3, PT, R22, UR7, !P0 ;  /* 0x0000000716007c0c */ /* 0x000fc4000c761270 */
[----:B------:R-:W-:Y:S02]  /*5560*/  LEA R22, P6, R23, R2, 0x1 ;  /* 0x0000000217167211 */ /* 0x000fe400078c08ff */
[----:B------:R-:W-:Y:S01]  /*5570*/  PRMT R26, R19, 0x7632, R26 ;  /* 0x00007632131a7816 */ /* 0x000fe2000000001a */
[----:B------:R-:W-:Y:S01]  /*5580*/  IMAD R19, R0, 0x2, R25 ;  /* 0x0000000200137824 */ /* 0x000fe200078e0219 */
[----:B------:R-:W-:Y:S02]  /*5590*/  LEA.HI.X.SX32 R23, R23, R28, 0x1, P6 ;  /* 0x0000001c17177211 */ /* 0x000fe400030f0eff */
[----:B0-----:R-:W-:Y:S02]  /*55a0*/  PRMT R17, R18, 0x7632, R17 ;  /* 0x0000763212117816 */ /* 0x001fe40000000011 */
[----:B------:R-:W-:Y:S02]  /*55b0*/  LOP3.LUT R18, R3, 0x46, RZ, 0xfc, !PT ;  /* 0x0000004603127812 */ /* 0x000fe400078efcff */
[----:B------:R-:W-:Y:S01]  /*55c0*/  LEA R16, P6, R25, R2, 0x1 ;  /* 0x0000000219107211 */ /* 0x000fe200078c08ff */
[----:B------:R0:W-:Y:S01]  /*55d0*/  @P2 STG.E.U16 desc[UR16][R20.64], R17 ;  /* 0x0000001114002986 */ /* 0x0001e2000c101510 */
[----:B------:R-:W-:-:S02]  /*55e0*/  ISETP.LT.AND P2, PT, R18, UR7, !P0 ;  /* 0x0000000712007c0c */ /* 0x000fc4000c741270 */
[C---:B------:R-:W-:Y:S01]  /*55f0*/  LOP3.LUT R18, R3.reuse, 0x48, RZ, 0xfc, !PT ;  /* 0x0000004803127812 */ /* 0x040fe200078efcff */
[----:B------:R1:W-:Y:S01]  /*5600*/  @P1 STG.E.U16 desc[UR16][R22.64], R26 ;  /* 0x0000001a16001986 */ /* 0x0003e2000c101510 */
[----:B------:R-:W-:Y:S02]  /*5610*/  LOP3.LUT R24, R3, 0x4c, RZ, 0xfc, !PT ;  /* 0x0000004c03187812 */ /* 0x000fe400078efcff */
[----:B------:R-:W-:Y:S02]  /*5620*/  ISETP.LT.AND P1, PT, R18, UR7, !P0 ;  /* 0x0000000712007c0c */ /* 0x000fe4000c721270 */
[----:B0-----:R-:W-:Y:S01]  /*5630*/  LEA.HI.X.SX32 R17, R25, R28, 0x1, P6 ;  /* 0x0000001c19117211 */ /* 0x001fe200030f0eff */
[----:B------:R-:W-:Y:S01]  /*5640*/  IMAD R21, R0, 0x2, R19 ;  /* 0x0000000200157824 */ /* 0x000fe200078e0213 */
[----:B------:R-:W-:Y:S02]  /*5650*/  LOP3.LUT R20, R3, 0x4a, RZ, 0xfc, !PT ;  /* 0x0000004a03147812 */ /* 0x000fe400078efcff */
[C---:B------:R-:W-:Y:S01]  /*5660*/  LEA R18, P6, R19.reuse, R2, 0x1 ;  /* 0x0000000213127211 */ /* 0x040fe200078c08ff */
[----:B----4-:R0:W-:Y:S01]  /*5670*/  @P5 STG.E.U16 desc[UR16][R16.64], R12 ;  /* 0x0000000c10005986 */ /* 0x0101e2000c101510 */
[----:B------:R-:W-:Y:S01]  /*5680*/  ISETP.LT.AND P5, PT, R20, UR7, !P0 ;  /* 0x0000000714007c0c */ /* 0x000fe2000c7a1270 */
[----:B------:R-:W-:Y:S01]  /*5690*/  IMAD R25, R0, 0x2, R21 ;  /* 0x0000000200197824 */ /* 0x000fe200078e0215 */
[----:B------:R-:W-:-:S02]  /*56a0*/  LEA.HI.X.SX32 R19, R19, R28, 0x1, P6 ;  /* 0x0000001c13137211 */ /* 0x000fc400030f0eff */
[----:B------:R-:W-:-:S03]  /*56b0*/  LEA R20, P6, R21, R2, 0x1 ;  /* 0x0000000215147211 */ /* 0x000fc600078c08ff */
[----:B------:R2:W-:Y:S01]  /*56c0*/  @P4 STG.E.U16 desc[UR16][R18.64], R13 ;  /* 0x0000000d12004986 */ /* 0x0005e2000c101510 */
[----:B------:R-:W-:Y:S02]  /*56d0*/  LEA.HI.X.SX32 R21, R21, R28, 0x1, P6 ;  /* 0x0000001c15157211 */ /* 0x000fe400030f0eff */
[----:B-1----:R-:W-:Y:S01]  /*56e0*/  LEA R22, P6, R25, R2, 0x1 ;  /* 0x0000000219167211 */ /* 0x002fe200078c08ff */
[C---:B0-----:R-:W-:Y:S01]  /*56f0*/  IMAD R17, R0.reuse, 0x2, R25 ;  /* 0x0000000200117824 */ /* 0x041fe200078e0219 */
[----:B------:R-:W-:Y:S01]  /*5700*/  LOP3.LUT R16, R3, 0x4e, RZ, 0xfc, !PT ;  /* 0x0000004e03107812 */ /* 0x000fe200078efcff */
[----:B------:R0:W-:Y:S01]  /*5710*/  @P3 STG.E.U16 desc[UR16][R20.64], R14 ;  /* 0x0000000e14003986 */ /* 0x0001e2000c101510 */
[----:B------:R-:W-:Y:S01]  /*5720*/  LEA.HI.X.SX32 R23, R25, R28, 0x1, P6 ;  /* 0x0000001c19177211 */ /* 0x000fe200030f0eff */
[----:B------:R-:W-:Y:S01]  /*5730*/  IMAD R25, R0, 0x2, R17 ;  /* 0x0000000200197824 */ /* 0x000fe200078e0211 */
[----:B------:R-:W-:Y:S02]  /*5740*/  ISETP.LT.AND P3, PT, R16, UR7, !P0 ;  /* 0x0000000710007c0c */ /* 0x000fe4000c761270 */
[----:B------:R-:W-:Y:S01]  /*5750*/  LEA R16, P6, R17, R2, 0x1 ;  /* 0x0000000211107211 */ /* 0x000fe200078c08ff */
[----:B------:R1:W-:Y:S01]  /*5760*/  @P2 STG.E.U16 desc[UR16][R22.64], R15 ;  /* 0x0000000f16002986 */ /* 0x0003e2000c101510 */
[----:B--2---:R-:W-:-:S02]  /*5770*/  LOP3.LUT R18, R3, 0x50, RZ, 0xfc, !PT ;  /* 0x0000005003127812 */ /* 0x004fc400078efcff */
[----:B------:R-:W-:Y:S02]  /*5780*/  LEA.HI.X.SX32 R17, R17, R28, 0x1, P6 ;  /* 0x0000001c11117211 */ /* 0x000fe400030f0eff */
[----:B------:R-:W-:Y:S02]  /*5790*/  PRMT R19, R12, 0x7632, R19 ;  /* 0x000076320c137816 */ /* 0x000fe40000000013 */
[----:B------:R-:W-:Y:S02]  /*57a0*/  ISETP.LT.AND P2, PT, R18, UR7, !P0 ;  /* 0x0000000712007c0c */ /* 0x000fe4000c741270 */
[----:B------:R-:W-:Y:S01]  /*57b0*/  LEA R18, P6, R25, R2, 0x1 ;  /* 0x0000000219127211 */ /* 0x000fe200078c08ff */
[----:B------:R2:W-:Y:S01]  /*57c0*/  @P1 STG.E.U16 desc[UR16][R16.64], R19 ;  /* 0x0000001310001986 */ /* 0x0005e2000c101510 */
[----:B------:R-:W-:Y:S02]  /*57d0*/  LOP3.LUT R12, R3, 0x52, RZ, 0xfc, !PT ;  /* 0x00000052030c7812 */ /* 0x000fe400078efcff */
[----:B------:R-:W-:-:S02]  /*57e0*/  ISETP.LT.AND P4, PT, R24, UR7, !P0 ;  /* 0x0000000718007c0c */ /* 0x000fc4000c781270 */
[----:B0-----:R-:W-:Y:S02]  /*57f0*/  PRMT R20, R13, 0x7632, R20 ;  /* 0x000076320d147816 */ /* 0x001fe40000000014 */
[----:B------:R-:W-:Y:S02]  /*5800*/  ISETP.LT.AND P1, PT, R12, UR7, !P0 ;  /* 0x000000070c007c0c */ /* 0x000fe4000c721270 */
[----:B------:R-:W-:Y:S02]  /*5810*/  LOP3.LUT R13, R3, 0x54, RZ, 0xfc, !PT ;  /* 0x00000054030d7812 */ /* 0x000fe400078efcff */
[----:B-1----:R-:W-:Y:S02]  /*5820*/  PRMT R22, R14, 0x7632, R22 ;  /* 0x000076320e167816 */ /* 0x002fe40000000016 */
[----:B--2---:R-:W-:Y:S01]  /*5830*/  LEA.HI.X.SX32 R19, R25, R28, 0x1, P6 ;  /* 0x0000001c19137211 */ /* 0x004fe200030f0eff */
[----:B------:R-:W-:Y:S01]  /*5840*/  IMAD R25, R0, 0x2, R25 ;  /* 0x0000000200197824 */ /* 0x000fe200078e0219 */
[----:B------:R-:W-:-:S02]  /*5850*/  LOP3.LUT R16, R3, 0x56, RZ, 0xfc, !PT ;  /* 0x0000005603107812 */ /* 0x000fc400078efcff */
[----:B------:R-:W-:Y:S01]  /*5860*/  PRMT R23, R15, 0x7632, R23 ;  /* 0x000076320f177816 */ /* 0x000fe20000000017 */
        /* <DEDUP_REMOVED lines=19> */
[----:B-----5:R1:W-:Y:S01]  /*59a0*/  @P2 STG.E.U16 desc[UR16][R16.64], R8 ;  /* 0x0000000810002986 */ /* 0x0203e2000c101510 */
        /* <DEDUP_REMOVED lines=33> */
[----:B------:R-:W-:Y:S01]  /*5bc0*/  LEA.HI.X.SX32 R13, R13, R28, 0x1, P6 ;  /* 0x0000001c0d0d7211 */ /* 0x000fe200030f0eff */
[----:B------:R-:W1:Y:S01]  /*5bd0*/  LDS.128 R20, [R29+UR13] ;  /* 0x0000000d1d147984 */ /* 0x000e620008000c00 */
        /* <DEDUP_REMOVED lines=13> */
[----:B0-----:R-:W-:Y:S01]  /*5cb0*/  LEA.HI.X.SX32 R9, R17, R28, 0x1, P6 ;  /* 0x0000001c11097211 */ /* 0x001fe200030f0eff */
[----:B------:R-:W-:Y:S01]  /*5cc0*/  IMAD R13, R0, 0x2, R11 ;  /* 0x00000002000d7824 */ /* 0x000fe200078e020b */
[----:B------:R-:W-:Y:S02]  /*5cd0*/  ISETP.LT.AND P6, PT, R10, UR7, !P0 ;  /* 0x000000070a007c0c */ /* 0x000fe4000c7c1270 */
[----:B------:R-:W-:Y:S01]  /*5ce0*/  LEA R10, P5, R11, R2, 0x1 ;  /* 0x000000020b0a7211 */ /* 0x000fe200078a08ff */
[----:B------:R-:W-:Y:S01]  /*5cf0*/  IMAD R17, R0, 0x2, R13 ;  /* 0x0000000200117824 */ /* 0x000fe200078e020d */
[----:B------:R-:W-:Y:S01]  /*5d00*/  LOP3.LUT R12, R3, 0x6a, RZ, 0xfc, !PT ;  /* 0x0000006a030c7812 */ /* 0x000fe200078efcff */
[----:B------:R0:W-:Y:S01]  /*5d10*/  @P4 STG.E.U16 desc[UR16][R8.64], R4 ;  /* 0x0000000408004986 */ /* 0x0001e2000c101510 */
[----:B------:R-:W-:-:S02]  /*5d20*/  LEA.HI.X.SX32 R11, R11, R28, 0x1, P5 ;  /* 0x0000001c0b0b7211 */ /* 0x000fc400028f0eff */
[----:B------:R-:W-:Y:S02]  /*5d30*/  ISETP.LT.AND P5, PT, R12, UR7, !P0 ;  /* 0x000000070c007c0c */ /* 0x000fe4000c7a1270 */
[-C--:B------:R-:W-:Y:S01]  /*5d40*/  LEA R12, P4, R13, R2.reuse, 0x1 ;  /* 0x000000020d0c7211 */ /* 0x080fe200078808ff */
[----:B------:R3:W-:Y:S01]  /*5d50*/  @P3 STG.E.U16 desc[UR16][R10.64], R5 ;  /* 0x000000050a003986 */ /* 0x0007e2000c101510 */
[----:B--2---:R-:W-:Y:S02]  /*5d60*/  LEA R14, P3, R17, R2, 0x1 ;  /* 0x00000002110e7211 */ /* 0x004fe400078608ff */
[-C--:B------:R-:W-:Y:S02]  /*5d70*/  LEA.HI.X.SX32 R13, R13, R28.reuse, 0x1, P4 ;  /* 0x0000001c0d0d7211 */ /* 0x080fe400020f0eff */
[----:B------:R-:W-:Y:S01]  /*5d80*/  LEA.HI.X.SX32 R15, R17, R28, 0x1, P3 ;  /* 0x0000001c110f7211 */ /* 0x000fe200018f0eff */
[----:B------:R-:W-:Y:S01]  /*5d90*/  IMAD R17, R0, 0x2, R17 ;  /* 0x0000000200117824 */ /* 0x000fe200078e0211 */
[C---:B0-----:R-:W-:Y:S01]  /*5da0*/  LOP3.LUT R8, R3.reuse, 0x70, RZ, 0xfc, !PT ;  /* 0x0000007003087812 */ /* 0x041fe200078efcff */
[----:B------:R0:W-:Y:S01]  /*5db0*/  @P2 STG.E.U16 desc[UR16][R12.64], R6 ;  /* 0x000000060c002986 */ /* 0x0001e2000c101510 */
[----:B------:R-:W-:-:S02]  /*5dc0*/  LOP3.LUT R9, R3, 0x6e, RZ, 0xfc, !PT ;  /* 0x0000006e03097812 */ /* 0x000fc400078efcff */
[----:B------:R-:W-:Y:S01]  /*5dd0*/  ISETP.LT.AND P2, PT, R8, UR7, !P0 ;  /* 0x0000000708007c0c */ /* 0x000fe2000c741270 */
[----:B------:R2:W-:Y:S01]  /*5de0*/  @P1 STG.E.U16 desc[UR16][R14.64], R7 ;  /* 0x000000070e001986 */ /* 0x0005e2000c101510 */
[----:B------:R-:W-:Y:S01]  /*5df0*/  LEA R8, P1, R17, R2, 0x1 ;  /* 0x0000000211087211 */ /* 0x000fe200078208ff */
[----:B---3--:R-:W-:Y:S01]  /*5e00*/  IMAD R11, R0, 0x2, R17 ;  /* 0x00000002000b7824 */ /* 0x008fe200078e0211 */
[----:B------:R-:W-:Y:S02]  /*5e10*/  ISETP.LT.AND P4, PT, R16, UR7, !P0 ;  /* 0x0000000710007c0c */ /* 0x000fe4000c781270 */
[----:B------:R-:W-:Y:S02]  /*5e20*/  ISETP.LT.AND P3, PT, R9, UR7, !P0 ;  /* 0x0000000709007c0c */ /* 0x000fe4000c761270 */
[----:B------:R-:W-:Y:S01]  /*5e30*/  PRMT R16, R4, 0x7632, R16 ;  /* 0x0000763204107816 */ /* 0x000fe20000000010 */
[----:B0-----:R-:W-:Y:S01]  /*5e40*/  IMAD R13, R0, 0x2, R11 ;  /* 0x00000002000d7824 */ /* 0x001fe200078e020b */
[----:B------:R-:W-:-:S02]  /*5e50*/  LEA.HI.X.SX32 R9, R17, R28, 0x1, P1 ;  /* 0x0000001c11097211 */ /* 0x000fc400008f0eff */
[----:B------:R-:W-:Y:S01]  /*5e60*/  LEA R4, P1, R11, R2, 0x1 ;  /* 0x000000020b047211 */ /* 0x000fe200078208ff */
[----:B--2---:R-:W-:Y:S01]  /*5e70*/  IMAD R15, R0, 0x2, R13 ;  /* 0x00000002000f7824 */ /* 0x004fe200078e020d */
[----:B------:R-:W-:Y:S01]  /*5e80*/  LOP3.LUT R10, R3, 0x72, RZ, 0xfc, !PT ;  /* 0x00000072030a7812 */ /* 0x000fe200078efcff */
[----:B------:R0:W-:Y:S01]  /*5e90*/  @P6 STG.E.U16 desc[UR16][R8.64], R16 ;  /* 0x0000001008006986 */ /* 0x0001e2000c101510 */
[----:B------:R-:W-:Y:S02]  /*5ea0*/  PRMT R17, R5, 0x7632, R17 ;  /* 0x0000763205117816 */ /* 0x000fe40000000011 */
[----:B------:R-:W-:Y:S02]  /*5eb0*/  LEA.HI.X.SX32 R5, R11, R28, 0x1, P1 ;  /* 0x0000001c0b057211 */ /* 0x000fe400008f0eff */
[----:B------:R-:W-:Y:S02]  /*5ec0*/  ISETP.LT.AND P1, PT, R10, UR7, !P0 ;  /* 0x000000070a007c0c */ /* 0x000fe4000c721270 */
[----:B------:R-:W-:Y:S01]  /*5ed0*/  LEA R10, P6, R13, R2, 0x1 ;  /* 0x000000020d0a7211 */ /* 0x000fe200078c08ff */
[----:B------:R2:W-:Y:S01]  /*5ee0*/  @P5 STG.E.U16 desc[UR16][R4.64], R17 ;  /* 0x0000001104005986 */ /* 0x0005e2000c101510 */
[----:B------:R-:W-:-:S02]  /*5ef0*/  LOP3.LUT R12, R3, 0x74, RZ, 0xfc, !PT ;  /* 0x00000074030c7812 */ /* 0x000fc400078efcff */
[----:B------:R-:W-:Y:S01]  /*5f00*/  LEA.HI.X.SX32 R11, R13, R28, 0x1, P6 ;  /* 0x0000001c0d0b7211 */ /* 0x000fe200030f0eff */
[----:B0-----:R-:W-:Y:S01]  /*5f10*/  IMAD R9, R0, 0x2, R15 ;  /* 0x0000000200097824 */ /* 0x001fe200078e020f */
[----:B------:R-:W-:Y:S02]  /*5f20*/  ISETP.LT.AND P5, PT, R12, UR7, !P0 ;  /* 0x000000070c007c0c */ /* 0x000fe4000c7a1270 */
[----:B------:R-:W-:Y:S02]  /*5f30*/  LEA R12, P6, R15, R2, 0x1 ;  /* 0x000000020f0c7211 */ /* 0x000fe400078c08ff */
[----:B------:R-:W-:Y:S01]  /*5f40*/  PRMT R14, R7, 0x7632, R14 ;  /* 0x00007632070e7816 */ /* 0x000fe2000000000e */
[----:B------:R-:W-:Y:S01]  /*5f50*/  IMAD R7, R0, 0x2, R9 ;  /* 0x0000000200077824 */ /* 0x000fe200078e0209 */
[----:B------:R-:W-:Y:S02]  /*5f60*/  LEA.HI.X.SX32 R13, R15, R28, 0x1, P6 ;  /* 0x0000001c0f0d7211 */ /* 0x000fe400030f0eff */
[----:B--2---:R-:W-:-:S02]  /*5f70*/  PRMT R5, R6, 0x7632, R5 ;  /* 0x0000763206057816 */ /* 0x004fc40000000005 */
[----:B------:R-:W-:Y:S02]  /*5f80*/  LEA R4, P6, R9, R2, 0x1 ;  /* 0x0000000209047211 */ /* 0x000fe400078c08ff */
[C---:B------:R-:W-:Y:S01]  /*5f90*/  LOP3.LUT R6, R3.reuse, 0x76, RZ, 0xfc, !PT ;  /* 0x0000007603067812 */ /* 0x040fe200078efcff */
[----:B------:R0:W-:Y:S01]  /*5fa0*/  @P4 STG.E.U16 desc[UR16][R10.64], R5 ;  /* 0x000000050a004986 */ /* 0x0001e2000c101510 */
[C---:B------:R-:W-:Y:S02]  /*5fb0*/  LOP3.LUT R8, R3.reuse, 0x7a, RZ, 0xfc, !PT ;  /* 0x0000007a03087812 */ /* 0x040fe400078efcff */
[----:B------:R-:W-:Y:S01]  /*5fc0*/  ISETP.LT.AND P4, PT, R6, UR7, !P0 ;  /* 0x0000000706007c0c */ /* 0x000fe2000c781270 */
[----:B------:R2:W-:Y:S01]  /*5fd0*/  @P3 STG.E.U16 desc[UR16][R12.64], R14 ;  /* 0x0000000e0c003986 */ /* 0x0005e2000c101510 */
[----:B------:R-:W-:-:S04]  /*5fe0*/  LOP3.LUT R6, R3, 0x78, RZ, 0xfc, !PT ;  /* 0x0000007803067812 */ /* 0x000fc800078efcff */
[----:B------:R-:W-:Y:S02]  /*5ff0*/  ISETP.LT.AND P3, PT, R6, UR7, !P0 ;  /* 0x0000000706007c0c */ /* 0x000fe4000c761270 */
[----:B0-----:R-:W-:Y:S01]  /*6000*/  LEA.HI.X.SX32 R5, R9, R28, 0x1, P6 ;  /* 0x0000001c09057211 */ /* 0x001fe200030f0eff */
[C---:B------:R-:W-:Y:S01]  /*6010*/  IMAD R9, R0.reuse, 0x2, R7 ;  /* 0x0000000200097824 */ /* 0x040fe200078e0207 */
[----:B------:R-:W-:Y:S02]  /*6020*/  LEA R6, P6, R7, R2, 0x1 ;  /* 0x0000000207067211 */ /* 0x000fe400078c08ff */
[----:B--2---:R-:W-:Y:S01]  /*6030*/  LOP3.LUT R14, R3, 0x7c, RZ, 0xfc, !PT ;  /* 0x0000007c030e7812 */ /* 0x004fe200078efcff */
[----:B------:R-:W-:Y:S01]  /*6040*/  IMAD R11, R0, 0x2, R9 ;  /* 0x00000002000b7824 */ /* 0x000fe200078e0209 */
[----:B------:R-:W-:Y:S01]  /*6050*/  LEA.HI.X.SX32 R7, R7, R28, 0x1, P6 ;  /* 0x0000001c07077211 */ /* 0x000fe200030f0eff */
[----:B-1----:R0:W-:Y:S01]  /*6060*/  @P2 STG.E.U16 desc[UR16][R4.64], R20 ;  /* 0x0000001404002986 */ /* 0x0021e2000c101510 */
[----:B------:R-:W-:Y:S01]  /*6070*/  ISETP.LT.AND P2, PT, R8, UR7, !P0 ;  /* 0x0000000708007c0c */ /* 0x000fe2000c741270 */
[C---:B------:R-:W-:Y:S01]  /*6080*/  IMAD R13, R0.reuse, 0x2, R11 ;  /* 0x00000002000d7824 */ /* 0x040fe200078e020b */
[-C--:B------:R-:W-:Y:S01]  /*6090*/  LEA R8, P6, R9, R2.reuse, 0x1 ;  /* 0x0000000209087211 */ /* 0x080fe200078c08ff */
[----:B------:R1:W-:Y:S01]  /*60a0*/  @P1 STG.E.U16 desc[UR16][R6.64], R21 ;  /* 0x0000001506001986 */ /* 0x0003e2000c101510 */
[----:B------:R-:W-:Y:S01]  /*60b0*/  LEA R10, P1, R11, R2, 0x1 ;  /* 0x000000020b0a7211 */ /* 0x000fe200078208ff */
[----:B------:R-:W-:Y:S01]  /*60c0*/  IMAD R15, R0, 0x2, R13 ;  /* 0x00000002000f7824 */ /* 0x000fe200078e020d */
[----:B------:R-:W-:-:S02]  /*60d0*/  LEA.HI.X.SX32 R9, R9, R28, 0x1, P6 ;  /* 0x0000001c09097211 */ /* 0x000fc400030f0eff */
[----:B------:R-:W-:Y:S01]  /*60e0*/  LEA.HI.X.SX32 R11, R11, R28, 0x1, P1 ;  /* 0x0000001c0b0b7211 */ /* 0x000fe200008f0eff */
[C---:B------:R-:W-:Y:S01]  /*60f0*/  IMAD R17, R0.reuse, 0x2, R15 ;  /* 0x0000000200117824 */ /* 0x040fe200078e020f */
[----:B------:R-:W-:Y:S01]  /*6100*/  LOP3.LUT R3, R3, 0x7e, RZ, 0xfc, !PT ;  /* 0x0000007e03037812 */ /* 0x000fe200078efcff */
[----:B------:R2:W-:Y:S01]  /*6110*/  @P5 STG.E.U16 desc[UR16][R8.64], R22 ;  /* 0x0000001608005986 */ /* 0x0005e2000c101510 */
[-C--:B------:R-:W-:Y:S01]  /*6120*/  LEA R12, P6, R13, R2.reuse, 0x1 ;  /* 0x000000020d0c7211 */ /* 0x080fe200078c08ff */
[----:B------:R-:W-:Y:S01]  /*6130*/  IMAD R19, R0, 0x2, R17 ;  /* 0x0000000200137824 */ /* 0x000fe200078e0211 */
[----:B0-----:R-:W-:Y:S01]  /*6140*/  PRMT R20, R20, 0x7632, R20 ;  /* 0x0000763214147816 */ /* 0x001fe20000000014 */
[----:B------:R2:W-:Y:S01]  /*6150*/  @P4 STG.E.U16 desc[UR16][R10.64], R23 ;  /* 0x000000170a004986 */ /* 0x0005e2000c101510 */
[----:B-1----:R-:W-:Y:S02]  /*6160*/  LEA R6, P1, R17, R2, 0x1 ;  /* 0x0000000211067211 */ /* 0x002fe400078208ff */
[----:B------:R-:W-:-:S02]  /*6170*/  LEA.HI.X.SX32 R13, R13, R28, 0x1, P6 ;  /* 0x0000001c0d0d7211 */ /* 0x000fc400030f0eff */
[----:B------:R-:W-:Y:S02]  /*6180*/  LEA.HI.X.SX32 R7, R17, R28, 0x1, P1 ;  /* 0x0000001c11077211 */ /* 0x000fe400008f0eff */
[----:B------:R-:W-:Y:S01]  /*6190*/  ISETP.LT.AND P1, PT, R14, UR7, !P0 ;  /* 0x000000070e007c0c */ /* 0x000fe2000c721270 */
[----:B------:R2:W-:Y:S01]  /*61a0*/  @P3 STG.E.U16 desc[UR16][R12.64], R20 ;  /* 0x000000140c003986 */ /* 0x0005e2000c101510 */
[----:B------:R-:W-:Y:S02]  /*61b0*/  ISETP.LT.AND P0, PT, R3, UR7, !P0 ;  /* 0x0000000703007c0c */ /* 0x000fe4000c701270 */
[----:B------:R-:W-:Y:S02]  /*61c0*/  LEA R4, P6, R15, R2, 0x1 ;  /* 0x000000020f047211 */ /* 0x000fe400078c08ff */
[----:B------:R-:W-:Y:S02]  /*61d0*/  PRMT R21, R21, 0x7632, R21 ;  /* 0x0000763215157816 */ /* 0x000fe40000000015 */
[----:B------:R-:W-:-:S02]  /*61e0*/  LEA.HI.X.SX32 R5, R15, R28, 0x1, P6 ;  /* 0x0000001c0f057211 */ /* 0x000fc400030f0eff */
[----:B------:R-:W-:Y:S02]  /*61f0*/  PRMT R0, R22, 0x7632, R0 ;  /* 0x0000763216007816 */ /* 0x000fe40000000000 */
[C---:B------:R-:W-:Y:S01]  /*6200*/  LEA R2, P6, R19.reuse, R2, 0x1 ;  /* 0x0000000213027211 */ /* 0x040fe200078c08ff */
[----:B------:R2:W-:Y:S03]  /*6210*/  @P2 STG.E.U16 desc[UR16][R4.64], R21 ;  /* 0x0000001504002986 */ /* 0x0005e6000c101510 */
[----:B------:R-:W-:Y:S01]  /*6220*/  LEA.HI.X.SX32 R3, R19, R28, 0x1, P6 ;  /* 0x0000001c13037211 */ /* 0x000fe200030f0eff */
[----:B------:R2:W-:Y:S01]  /*6230*/  @P1 STG.E.U16 desc[UR16][R6.64], R0 ;  /* 0x0000000006001986 */ /* 0x0005e2000c101510 */
[----:B------:R-:W-:Y:S07]  /*6240*/  @!P0 EXIT ;  /* 0x000000000000894d */ /* 0x000fee0003800000 */
[----:B--2---:R-:W-:-:S05]  /*6250*/  PRMT R23, R23, 0x7632, R23 ;  /* 0x0000763217177816 */ /* 0x004fca0000000017 */
[----:B------:R-:W-:Y:S01]  /*6260*/  STG.E.U16 desc[UR16][R2.64], R23 ;  /* 0x0000001702007986 */ /* 0x000fe2000c101510 */
[----:B------:R-:W-:Y:S05]  /*6270*/  EXIT ;  /* 0x000000000000794d */ /* 0x000fea0003800000 */
.L_x_2:
[----:B------:R-:W-:-:S00]  /*6280*/  BRA `(.L_x_2) ;  /* 0xfffffffc00fc7947 */ /* 0x000fc0000383ffff */
[----:B------:R-:W-:-:S00]  /*6290*/  NOP ;  /* 0x0000000000007918 */ /* 0x000fc00000000000 */
        /* <DEDUP_REMOVED lines=14> */
.L_x_3:


//--------------------- .nv.shared.matmul_kernel  --------------------------
	.section	.nv.shared.matmul_kernel,"aw",@nobits
	.sectionflags	@""
	.align	16
	.zero		1024


//--------------------- .nv.shared.reserved.0     --------------------------
	.section	.nv.shared.reserved.0,"aw",@nobits
	.weak		__nv_reservedSMEM_offset_0_alias
	.size		__nv_reservedSMEM_offset_0_alias, 0, 0
	.other		__nv_reservedSMEM_offset_0_alias,@"STO_CUDA_RESERVED_SHARED STV_DEFAULT"
__nv_reservedSMEM_offset_0_alias:
	.zero		0


//--------------------- .nv.constant0.matmul_kernel --------------------------
	.section	.nv.constant0.matmul_kernel,"a",@progbits
	.sectionflags	@""
	.align	4
.nv.constant0.matmul_kernel:
	.zero		608


//--------------------- SYMBOLS --------------------------

	.type		.nv.reservedSmem.offset0,@object
	.size		.nv.reservedSmem.offset0,0x4
